	.target	sm_90a

	.elftype	@"ET_EXEC"


//--------------------- .note.nv.tkinfo           --------------------------
	.section	.note.nv.tkinfo,"",@"SHT_NOTE"
	.sectionflags	@"SHF_NOTE_NV_TKINFO"
	.tkinfo
        /*0018*/ 	.word	0x00000002
        /*0030*/ 	.string	""
        /*0030*/ 	.string	"ptxas"
        /*0030*/ 	.string	"Cuda compilation tools, release 13.0, V13.0.88"
        /*0030*/ 	.string	"Build cuda_13.0.r13.0/compiler.36424714_0"
        /*0030*/ 	.string	"-arch sm_90a -m 64 "



//--------------------- .note.nv.cuinfo           --------------------------
	.section	.note.nv.cuinfo,"",@"SHT_NOTE"
	.sectionflags	@"SHF_NOTE_NV_CUINFO"
        /*0018*/ 	.short	0x0002
        /*001a*/ 	.short	0x005a
        /*001c*/ 	.short	0x0082
	.zero		2


//--------------------- .nv.info                  --------------------------
	.section	.nv.info,"",@"SHT_CUDA_INFO"
	.align	4


	//----- nvinfo : EIATTR_REGCOUNT
	.align		4
        /*0000*/ 	.byte	0x04, 0x2f
        /*0002*/ 	.short	(.L_29 - .L_28)
	.align		4
.L_28:
        /*0004*/ 	.word	index@(_Z26softmax16_topk_norm_kernelP6__halfii)
        /*0008*/ 	.word	0x0000001f


	//----- nvinfo : EIATTR_FRAME_SIZE
	.align		4
.L_29:
        /*000c*/ 	.byte	0x04, 0x11
        /*000e*/ 	.short	(.L_31 - .L_30)
	.align		4
.L_30:
        /*0010*/ 	.word	index@(_Z26softmax16_topk_norm_kernelP6__halfii)
        /*0014*/ 	.word	0x00000000


	//----- nvinfo : EIATTR_REGCOUNT
	.align		4
.L_31:
        /*0018*/ 	.byte	0x04, 0x2f
        /*001a*/ 	.short	(.L_33 - .L_32)
	.align		4
.L_32:
        /*001c*/ 	.word	index@(_Z25softmax8_topk_norm_kernelP6__halfii)
        /*0020*/ 	.word	0x00000017


	//----- nvinfo : EIATTR_FRAME_SIZE
	.align		4
.L_33:
        /*0024*/ 	.byte	0x04, 0x11
        /*0026*/ 	.short	(.L_35 - .L_34)
	.align		4
.L_34:
        /*0028*/ 	.word	index@(_Z25softmax8_topk_norm_kernelP6__halfii)
        /*002c*/ 	.word	0x00000000


	//----- nvinfo : EIATTR_REGCOUNT
	.align		4
.L_35:
        /*0030*/ 	.byte	0x04, 0x2f
        /*0032*/ 	.short	(.L_37 - .L_36)
	.align		4
.L_36:
        /*0034*/ 	.word	index@(_Z25softmax4_topk_norm_kernelP6__halfii)
        /*0038*/ 	.word	0x00000011


	//----- nvinfo : EIATTR_FRAME_SIZE
	.align		4
.L_37:
        /*003c*/ 	.byte	0x04, 0x11
        /*003e*/ 	.short	(.L_39 - .L_38)
	.align		4
.L_38:
        /*0040*/ 	.word	index@(_Z25softmax4_topk_norm_kernelP6__halfii)
        /*0044*/ 	.word	0x00000000


	//----- nvinfo : EIATTR_REGCOUNT
	.align		4
.L_39:
        /*0048*/ 	.byte	0x04, 0x2f
        /*004a*/ 	.short	(.L_41 - .L_40)
	.align		4
.L_40:
        /*004c*/ 	.word	index@(_Z27softmax128_topk_norm_kernelP6__halfii)
        /*0050*/ 	.word	0x000000a8


	//----- nvinfo : EIATTR_FRAME_SIZE
	.align		4
.L_41:
        /*0054*/ 	.byte	0x04, 0x11
        /*0056*/ 	.short	(.L_43 - .L_42)
	.align		4
.L_42:
        /*0058*/ 	.word	index@(_Z27softmax128_topk_norm_kernelP6__halfii)
        /*005c*/ 	.word	0x00000200


	//----- nvinfo : EIATTR_REGCOUNT
	.align		4
.L_43:
        /*0060*/ 	.byte	0x04, 0x2f
        /*0062*/ 	.short	(.L_45 - .L_44)
	.align		4
.L_44:
        /*0064*/ 	.word	index@(_Z14act_mul_kernelILb1ELb0ELb1EEvP6__halfPKS0_iiS3_i)
        /*0068*/ 	.word	0x00000014


	//----- nvinfo : EIATTR_FRAME_SIZE
	.align		4
.L_45:
        /*006c*/ 	.byte	0x04, 0x11
        /*006e*/ 	.short	(.L_47 - .L_46)
	.align		4
.L_46:
        /*0070*/ 	.word	index@(_Z14act_mul_kernelILb1ELb0ELb1EEvP6__halfPKS0_iiS3_i)
        /*0074*/ 	.word	0x00000000


	//----- nvinfo : EIATTR_REGCOUNT
	.align		4
.L_47:
        /*0078*/ 	.byte	0x04, 0x2f
        /*007a*/ 	.short	(.L_49 - .L_48)
	.align		4
.L_48:
        /*007c*/ 	.word	index@(_Z14act_mul_kernelILb1ELb1ELb1EEvP6__halfPKS0_iiS3_i)
        /*0080*/ 	.word	0x00000014


	//----- nvinfo : EIATTR_FRAME_SIZE
	.align		4
.L_49:
        /*0084*/ 	.byte	0x04, 0x11
        /*0086*/ 	.short	(.L_51 - .L_50)
	.align		4
.L_50:
        /*0088*/ 	.word	index@(_Z14act_mul_kernelILb1ELb1ELb1EEvP6__halfPKS0_iiS3_i)
        /*008c*/ 	.word	0x00000000


	//----- nvinfo : EIATTR_REGCOUNT
	.align		4
.L_51:
        /*0090*/ 	.byte	0x04, 0x2f
        /*0092*/ 	.short	(.L_53 - .L_52)
	.align		4
.L_52:
        /*0094*/ 	.word	index@(_Z14act_mul_kernelILb0ELb0ELb1EEvP6__halfPKS0_iiS3_i)
        /*0098*/ 	.word	0x0000000e


	//----- nvinfo : EIATTR_FRAME_SIZE
	.align		4
.L_53:
        /*009c*/ 	.byte	0x04, 0x11
        /*009e*/ 	.short	(.L_55 - .L_54)
	.align		4
.L_54:
        /*00a0*/ 	.word	index@(_Z14act_mul_kernelILb0ELb0ELb1EEvP6__halfPKS0_iiS3_i)
        /*00a4*/ 	.word	0x00000000


	//----- nvinfo : EIATTR_REGCOUNT
	.align		4
.L_55:
        /*00a8*/ 	.byte	0x04, 0x2f
        /*00aa*/ 	.short	(.L_57 - .L_56)
	.align		4
.L_56:
        /*00ac*/ 	.word	index@(_Z14act_mul_kernelILb0ELb1ELb1EEvP6__halfPKS0_iiS3_i)
        /*00b0*/ 	.word	0x0000000e


	//----- nvinfo : EIATTR_FRAME_SIZE
	.align		4
.L_57:
        /*00b4*/ 	.byte	0x04, 0x11
        /*00b6*/ 	.short	(.L_59 - .L_58)
	.align		4
.L_58:
        /*00b8*/ 	.word	index@(_Z14act_mul_kernelILb0ELb1ELb1EEvP6__halfPKS0_iiS3_i)
        /*00bc*/ 	.word	0x00000000


	//----- nvinfo : EIATTR_REGCOUNT
	.align		4
.L_59:
        /*00c0*/ 	.byte	0x04, 0x2f
        /*00c2*/ 	.short	(.L_61 - .L_60)
	.align		4
.L_60:
        /*00c4*/ 	.word	index@(_Z14act_mul_kernelILb1ELb0ELb0EEvP6__halfPKS0_iiS3_i)
        /*00c8*/ 	.word	0x0000000c


	//----- nvinfo : EIATTR_FRAME_SIZE
	.align		4
.L_61:
        /*00cc*/ 	.byte	0x04, 0x11
        /*00ce*/ 	.short	(.L_63 - .L_62)
	.align		4
.L_62:
        /*00d0*/ 	.word	index@(_Z14act_mul_kernelILb1ELb0ELb0EEvP6__halfPKS0_iiS3_i)
        /*00d4*/ 	.word	0x00000000


	//----- nvinfo : EIATTR_REGCOUNT
	.align		4
.L_63:
        /*00d8*/ 	.byte	0x04, 0x2f
        /*00da*/ 	.short	(.L_65 - .L_64)
	.align		4
.L_64:
        /*00dc*/ 	.word	index@(_Z14act_mul_kernelILb1ELb1ELb0EEvP6__halfPKS0_iiS3_i)
        /*00e0*/ 	.word	0x0000000c


	//----- nvinfo : EIATTR_FRAME_SIZE
	.align		4
.L_65:
        /*00e4*/ 	.byte	0x04, 0x11
        /*00e6*/ 	.short	(.L_67 - .L_66)
	.align		4
.L_66:
        /*00e8*/ 	.word	index@(_Z14act_mul_kernelILb1ELb1ELb0EEvP6__halfPKS0_iiS3_i)
        /*00ec*/ 	.word	0x00000000


	//----- nvinfo : EIATTR_REGCOUNT
	.align		4
.L_67:
        /*00f0*/ 	.byte	0x04, 0x2f
        /*00f2*/ 	.short	(.L_69 - .L_68)
	.align		4
.L_68:
        /*00f4*/ 	.word	index@(_Z14act_mul_kernelILb0ELb0ELb0EEvP6__halfPKS0_iiS3_i)
        /*00f8*/ 	.word	0x0000000c


	//----- nvinfo : EIATTR_FRAME_SIZE
	.align		4
.L_69:
        /*00fc*/ 	.byte	0x04, 0x11
        /*00fe*/ 	.short	(.L_71 - .L_70)
	.align		4
.L_70:
        /*0100*/ 	.word	index@(_Z14act_mul_kernelILb0ELb0ELb0EEvP6__halfPKS0_iiS3_i)
        /*0104*/ 	.word	0x00000000


	//----- nvinfo : EIATTR_REGCOUNT
	.align		4
.L_71:
        /*0108*/ 	.byte	0x04, 0x2f
        /*010a*/ 	.short	(.L_73 - .L_72)
	.align		4
.L_72:
        /*010c*/ 	.word	index@(_Z14act_mul_kernelILb0ELb1ELb0EEvP6__halfPKS0_iiS3_i)
        /*0110*/ 	.word	0x0000000c


	//----- nvinfo : EIATTR_FRAME_SIZE
	.align		4
.L_73:
        /*0114*/ 	.byte	0x04, 0x11
        /*0116*/ 	.short	(.L_75 - .L_74)
	.align		4
.L_74:
        /*0118*/ 	.word	index@(_Z14act_mul_kernelILb0ELb1ELb0EEvP6__halfPKS0_iiS3_i)
        /*011c*/ 	.word	0x00000000


	//----- nvinfo : EIATTR_REGCOUNT
	.align		4
.L_75:
        /*0120*/ 	.byte	0x04, 0x2f
        /*0122*/ 	.short	(.L_77 - .L_76)
	.align		4
.L_76:
        /*0124*/ 	.word	index@(_Z10act_kernelILb1ELb0ELb1EEvP6__halfiiPKS0_i)
        /*0128*/ 	.word	0x00000013


	//----- nvinfo : EIATTR_FRAME_SIZE
	.align		4
.L_77:
        /*012c*/ 	.byte	0x04, 0x11
        /*012e*/ 	.short	(.L_79 - .L_78)
	.align		4
.L_78:
        /*0130*/ 	.word	index@(_Z10act_kernelILb1ELb0ELb1EEvP6__halfiiPKS0_i)
        /*0134*/ 	.word	0x00000000


	//----- nvinfo : EIATTR_REGCOUNT
	.align		4
.L_79:
        /*0138*/ 	.byte	0x04, 0x2f
        /*013a*/ 	.short	(.L_81 - .L_80)
	.align		4
.L_80:
        /*013c*/ 	.word	index@(_Z10act_kernelILb1ELb1ELb1EEvP6__halfiiPKS0_i)
        /*0140*/ 	.word	0x00000013


	//----- nvinfo : EIATTR_FRAME_SIZE
	.align		4
.L_81:
        /*0144*/ 	.byte	0x04, 0x11
        /*0146*/ 	.short	(.L_83 - .L_82)
	.align		4
.L_82:
        /*0148*/ 	.word	index@(_Z10act_kernelILb1ELb1ELb1EEvP6__halfiiPKS0_i)
        /*014c*/ 	.word	0x00000000


	//----- nvinfo : EIATTR_REGCOUNT
	.align		4
.L_83:
        /*0150*/ 	.byte	0x04, 0x2f
        /*0152*/ 	.short	(.L_85 - .L_84)
	.align		4
.L_84:
        /*0154*/ 	.word	index@(_Z10act_kernelILb0ELb0ELb1EEvP6__halfiiPKS0_i)
        /*0158*/ 	.word	0x0000000c


	//----- nvinfo : EIATTR_FRAME_SIZE
	.align		4
.L_85:
        /*015c*/ 	.byte	0x04, 0x11
        /*015e*/ 	.short	(.L_87 - .L_86)
	.align		4
.L_86:
        /*0160*/ 	.word	index@(_Z10act_kernelILb0ELb0ELb1EEvP6__halfiiPKS0_i)
        /*0164*/ 	.word	0x00000000


	//----- nvinfo : EIATTR_REGCOUNT
	.align		4
.L_87:
        /*0168*/ 	.byte	0x04, 0x2f
        /*016a*/ 	.short	(.L_89 - .L_88)
	.align		4
.L_88:
        /*016c*/ 	.word	index@(_Z10act_kernelILb0ELb1ELb1EEvP6__halfiiPKS0_i)
        /*0170*/ 	.word	0x0000000c


	//----- nvinfo : EIATTR_FRAME_SIZE
	.align		4
.L_89:
        /*0174*/ 	.byte	0x04, 0x11
        /*0176*/ 	.short	(.L_91 - .L_90)
	.align		4
.L_90:
        /*0178*/ 	.word	index@(_Z10act_kernelILb0ELb1ELb1EEvP6__halfiiPKS0_i)
        /*017c*/ 	.word	0x00000000


	//----- nvinfo : EIATTR_REGCOUNT
	.align		4
.L_91:
        /*0180*/ 	.byte	0x04, 0x2f
        /*0182*/ 	.short	(.L_93 - .L_92)
	.align		4
.L_92:
        /*0184*/ 	.word	index@(_Z10act_kernelILb1ELb0ELb0EEvP6__halfiiPKS0_i)
        /*0188*/ 	.word	0x0000000b


	//----- nvinfo : EIATTR_FRAME_SIZE
	.align		4
.L_93:
        /*018c*/ 	.byte	0x04, 0x11
        /*018e*/ 	.short	(.L_95 - .L_94)
	.align		4
.L_94:
        /*0190*/ 	.word	index@(_Z10act_kernelILb1ELb0ELb0EEvP6__halfiiPKS0_i)
        /*0194*/ 	.word	0x00000000


	//----- nvinfo : EIATTR_REGCOUNT
	.align		4
.L_95:
        /*0198*/ 	.byte	0x04, 0x2f
        /*019a*/ 	.short	(.L_97 - .L_96)
	.align		4
.L_96:
        /*019c*/ 	.word	index@(_Z10act_kernelILb1ELb1ELb0EEvP6__halfiiPKS0_i)
        /*01a0*/ 	.word	0x0000000b


	//----- nvinfo : EIATTR_FRAME_SIZE
	.align		4
.L_97:
        /*01a4*/ 	.byte	0x04, 0x11
        /*01a6*/ 	.short	(.L_99 - .L_98)
	.align		4
.L_98:
        /*01a8*/ 	.word	index@(_Z10act_kernelILb1ELb1ELb0EEvP6__halfiiPKS0_i)
        /*01ac*/ 	.word	0x00000000


	//----- nvinfo : EIATTR_REGCOUNT
	.align		4
.L_99:
        /*01b0*/ 	.byte	0x04, 0x2f
        /*01b2*/ 	.short	(.L_101 - .L_100)
	.align		4
.L_100:
        /*01b4*/ 	.word	index@(_Z10act_kernelILb0ELb0ELb0EEvP6__halfiiPKS0_i)
        /*01b8*/ 	.word	0x0000000a


	//----- nvinfo : EIATTR_FRAME_SIZE
	.align		4
.L_101:
        /*01bc*/ 	.byte	0x04, 0x11
        /*01be*/ 	.short	(.L_103 - .L_102)
	.align		4
.L_102:
        /*01c0*/ 	.word	index@(_Z10act_kernelILb0ELb0ELb0EEvP6__halfiiPKS0_i)
        /*01c4*/ 	.word	0x00000000


	//----- nvinfo : EIATTR_REGCOUNT
	.align		4
.L_103:
        /*01c8*/ 	.byte	0x04, 0x2f
        /*01ca*/ 	.short	(.L_105 - .L_104)
	.align		4
.L_104:
        /*01cc*/ 	.word	index@(_Z10act_kernelILb0ELb1ELb0EEvP6__halfiiPKS0_i)
        /*01d0*/ 	.word	0x0000000a


	//----- nvinfo : EIATTR_FRAME_SIZE
	.align		4
.L_105:
        /*01d4*/ 	.byte	0x04, 0x11
        /*01d6*/ 	.short	(.L_107 - .L_106)
	.align		4
.L_106:
        /*01d8*/ 	.word	index@(_Z10act_kernelILb0ELb1ELb0EEvP6__halfiiPKS0_i)
        /*01dc*/ 	.word	0x00000000


	//----- nvinfo : EIATTR_MIN_STACK_SIZE
	.align		4
.L_107:
        /*01e0*/ 	.byte	0x04, 0x12
        /*01e2*/ 	.short	(.L_109 - .L_108)
	.align		4
.L_108:
        /*01e4*/ 	.word	index@(_Z10act_kernelILb0ELb1ELb0EEvP6__halfiiPKS0_i)
        /*01e8*/ 	.word	0x00000000


	//----- nvinfo : EIATTR_MIN_STACK_SIZE
	.align		4
.L_109:
        /*01ec*/ 	.byte	0x04, 0x12
        /*01ee*/ 	.short	(.L_111 - .L_110)
	.align		4
.L_110:
        /*01f0*/ 	.word	index@(_Z10act_kernelILb0ELb0ELb0EEvP6__halfiiPKS0_i)
        /*01f4*/ 	.word	0x00000000


	//----- nvinfo : EIATTR_MIN_STACK_SIZE
	.align		4
.L_111:
        /*01f8*/ 	.byte	0x04, 0x12
        /*01fa*/ 	.short	(.L_113 - .L_112)
	.align		4
.L_112:
        /*01fc*/ 	.word	index@(_Z10act_kernelILb1ELb1ELb0EEvP6__halfiiPKS0_i)
        /*0200*/ 	.word	0x00000000


	//----- nvinfo : EIATTR_MIN_STACK_SIZE
	.align		4
.L_113:
        /*0204*/ 	.byte	0x04, 0x12
        /*0206*/ 	.short	(.L_115 - .L_114)
	.align		4
.L_114:
        /*0208*/ 	.word	index@(_Z10act_kernelILb1ELb0ELb0EEvP6__halfiiPKS0_i)
        /*020c*/ 	.word	0x00000000


	//----- nvinfo : EIATTR_MIN_STACK_SIZE
	.align		4
.L_115:
        /*0210*/ 	.byte	0x04, 0x12
        /*0212*/ 	.short	(.L_117 - .L_116)
	.align		4
.L_116:
        /*0214*/ 	.word	index@(_Z10act_kernelILb0ELb1ELb1EEvP6__halfiiPKS0_i)
        /*0218*/ 	.word	0x00000000


	//----- nvinfo : EIATTR_MIN_STACK_SIZE
	.align		4
.L_117:
        /*021c*/ 	.byte	0x04, 0x12
        /*021e*/ 	.short	(.L_119 - .L_118)
	.align		4
.L_118:
        /*0220*/ 	.word	index@(_Z10act_kernelILb0ELb0ELb1EEvP6__halfiiPKS0_i)
        /*0224*/ 	.word	0x00000000


	//----- nvinfo : EIATTR_MIN_STACK_SIZE
	.align		4
.L_119:
        /*0228*/ 	.byte	0x04, 0x12
        /*022a*/ 	.short	(.L_121 - .L_120)
	.align		4
.L_120:
        /*022c*/ 	.word	index@(_Z10act_kernelILb1ELb1ELb1EEvP6__halfiiPKS0_i)
        /*0230*/ 	.word	0x00000000


	//----- nvinfo : EIATTR_MIN_STACK_SIZE
	.align		4
.L_121:
        /*0234*/ 	.byte	0x04, 0x12
        /*0236*/ 	.short	(.L_123 - .L_122)
	.align		4
.L_122:
        /*0238*/ 	.word	index@(_Z10act_kernelILb1ELb0ELb1EEvP6__halfiiPKS0_i)
        /*023c*/ 	.word	0x00000000


	//----- nvinfo : EIATTR_MIN_STACK_SIZE
	.align		4
.L_123:
        /*0240*/ 	.byte	0x04, 0x12
        /*0242*/ 	.short	(.L_125 - .L_124)
	.align		4
.L_124:
        /*0244*/ 	.word	index@(_Z14act_mul_kernelILb0ELb1ELb0EEvP6__halfPKS0_iiS3_i)
        /*0248*/ 	.word	0x00000000


	//----- nvinfo : EIATTR_MIN_STACK_SIZE
	.align		4
.L_125:
        /*024c*/ 	.byte	0x04, 0x12
        /*024e*/ 	.short	(.L_127 - .L_126)
	.align		4
.L_126:
        /*0250*/ 	.word	index@(_Z14act_mul_kernelILb0ELb0ELb0EEvP6__halfPKS0_iiS3_i)
        /*0254*/ 	.word	0x00000000


	//----- nvinfo : EIATTR_MIN_STACK_SIZE
	.align		4
.L_127:
        /*0258*/ 	.byte	0x04, 0x12
        /*025a*/ 	.short	(.L_129 - .L_128)
	.align		4
.L_128:
        /*025c*/ 	.word	index@(_Z14act_mul_kernelILb1ELb1ELb0EEvP6__halfPKS0_iiS3_i)
        /*0260*/ 	.word	0x00000000


	//----- nvinfo : EIATTR_MIN_STACK_SIZE
	.align		4
.L_129:
        /*0264*/ 	.byte	0x04, 0x12
        /*0266*/ 	.short	(.L_131 - .L_130)
	.align		4
.L_130:
        /*0268*/ 	.word	index@(_Z14act_mul_kernelILb1ELb0ELb0EEvP6__halfPKS0_iiS3_i)
        /*026c*/ 	.word	0x00000000


	//----- nvinfo : EIATTR_MIN_STACK_SIZE
	.align		4
.L_131:
        /*0270*/ 	.byte	0x04, 0x12
        /*0272*/ 	.short	(.L_133 - .L_132)
	.align		4
.L_132:
        /*0274*/ 	.word	index@(_Z14act_mul_kernelILb0ELb1ELb1EEvP6__halfPKS0_iiS3_i)
        /*0278*/ 	.word	0x00000000


	//----- nvinfo : EIATTR_MIN_STACK_SIZE
	.align		4
.L_133:
        /*027c*/ 	.byte	0x04, 0x12
        /*027e*/ 	.short	(.L_135 - .L_134)
	.align		4
.L_134:
        /*0280*/ 	.word	index@(_Z14act_mul_kernelILb0ELb0ELb1EEvP6__halfPKS0_iiS3_i)
        /*0284*/ 	.word	0x00000000


	//----- nvinfo : EIATTR_MIN_STACK_SIZE
	.align		4
.L_135:
        /*0288*/ 	.byte	0x04, 0x12
        /*028a*/ 	.short	(.L_137 - .L_136)
	.align		4
.L_136:
        /*028c*/ 	.word	index@(_Z14act_mul_kernelILb1ELb1ELb1EEvP6__halfPKS0_iiS3_i)
        /*0290*/ 	.word	0x00000000


	//----- nvinfo : EIATTR_MIN_STACK_SIZE
	.align		4
.L_137:
        /*0294*/ 	.byte	0x04, 0x12
        /*0296*/ 	.short	(.L_139 - .L_138)
	.align		4
.L_138:
        /*0298*/ 	.word	index@(_Z14act_mul_kernelILb1ELb0ELb1EEvP6__halfPKS0_iiS3_i)
        /*029c*/ 	.word	0x00000000


	//----- nvinfo : EIATTR_MIN_STACK_SIZE
	.align		4
.L_139:
        /*02a0*/ 	.byte	0x04, 0x12
        /*02a2*/ 	.short	(.L_141 - .L_140)
	.align		4
.L_140:
        /*02a4*/ 	.word	index@(_Z27softmax128_topk_norm_kernelP6__halfii)
        /*02a8*/ 	.word	0x00000200


	//----- nvinfo : EIATTR_MIN_STACK_SIZE
	.align		4
.L_141:
        /*02ac*/ 	.byte	0x04, 0x12
        /*02ae*/ 	.short	(.L_143 - .L_142)
	.align		4
.L_142:
        /*02b0*/ 	.word	index@(_Z25softmax4_topk_norm_kernelP6__halfii)
        /*02b4*/ 	.word	0x00000000


	//----- nvinfo : EIATTR_MIN_STACK_SIZE
	.align		4
.L_143:
        /*02b8*/ 	.byte	0x04, 0x12
        /*02ba*/ 	.short	(.L_145 - .L_144)
	.align		4
.L_144:
        /*02bc*/ 	.word	index@(_Z25softmax8_topk_norm_kernelP6__halfii)
        /*02c0*/ 	.word	0x00000000


	//----- nvinfo : EIATTR_MIN_STACK_SIZE
	.align		4
.L_145:
        /*02c4*/ 	.byte	0x04, 0x12
        /*02c6*/ 	.short	(.L_147 - .L_146)
	.align		4
.L_146:
        /*02c8*/ 	.word	index@(_Z26softmax16_topk_norm_kernelP6__halfii)
        /*02cc*/ 	.word	0x00000000
.L_147:


//--------------------- .nv.compat                --------------------------
	.section	.nv.compat,"",@"SHT_CUDA_COMPAT_INFO"
	.align	4
        /*0000*/ 	.byte	0x02, 0x09, 0x01, 0x00, 0x02, 0x02, 0x01, 0x00, 0x02, 0x05, 0x05, 0x00, 0x03, 0x07, 0x01, 0x01
        /*0010*/ 	.byte	0x02, 0x03, 0x00, 0x00, 0x02, 0x06, 0x01, 0x00, 0x04, 0x0b, 0x08, 0x00, 0x00, 0x00, 0x00, 0x00
        /*0020*/ 	.byte	0x00, 0x00, 0x00, 0x00


//--------------------- .nv.info._Z10act_kernelILb0ELb1ELb0EEvP6__halfiiPKS0_i --------------------------
	.section	.nv.info._Z10act_kernelILb0ELb1ELb0EEvP6__halfiiPKS0_i,"",@"SHT_CUDA_INFO"
	.sectionflags	@""
	.align	4


	//----- nvinfo : EIATTR_CUDA_API_VERSION
	.align		4
        /*0000*/ 	.byte	0x04, 0x37
        /*0002*/ 	.short	(.L_149 - .L_148)
.L_148:
        /*0004*/ 	.word	0x00000082


	//----- nvinfo : EIATTR_KPARAM_INFO
	.align		4
.L_149:
        /*0008*/ 	.byte	0x04, 0x17
        /*000a*/ 	.short	(.L_151 - .L_150)
.L_150:
        /*000c*/ 	.word	0x00000000
        /*0010*/ 	.short	0x0004
        /*0012*/ 	.short	0x0018
        /*0014*/ 	.byte	0x00, 0xf0, 0x11, 0x00


	//----- nvinfo : EIATTR_KPARAM_INFO
	.align		4
.L_151:
        /*0018*/ 	.byte	0x04, 0x17
        /*001a*/ 	.short	(.L_153 - .L_152)
.L_152:
        /*001c*/ 	.word	0x00000000
        /*0020*/ 	.short	0x0003
        /*0022*/ 	.short	0x0010
        /*0024*/ 	.byte	0x00, 0xf0, 0x21, 0x00


	//----- nvinfo : EIATTR_KPARAM_INFO
	.align		4
.L_153:
        /*0028*/ 	.byte	0x04, 0x17
        /*002a*/ 	.short	(.L_155 - .L_154)
.L_154:
        /*002c*/ 	.word	0x00000000
        /*0030*/ 	.short	0x0002
        /*0032*/ 	.short	0x000c
        /*0034*/ 	.byte	0x00, 0xf0, 0x11, 0x00


	//----- nvinfo : EIATTR_KPARAM_INFO
	.align		4
.L_155:
        /*0038*/ 	.byte	0x04, 0x17
        /*003a*/ 	.short	(.L_157 - .L_156)
.L_156:
        /*003c*/ 	.word	0x00000000
        /*0040*/ 	.short	0x0001
        /*0042*/ 	.short	0x0008
        /*0044*/ 	.byte	0x00, 0xf0, 0x11, 0x00


	//----- nvinfo : EIATTR_KPARAM_INFO
	.align		4
.L_157:
        /*0048*/ 	.byte	0x04, 0x17
        /*004a*/ 	.short	(.L_159 - .L_158)
.L_158:
        /*004c*/ 	.word	0x00000000
        /*0050*/ 	.short	0x0000
        /*0052*/ 	.short	0x0000
        /*0054*/ 	.byte	0x00, 0xf0, 0x21, 0x00


	//----- nvinfo : EIATTR_SPARSE_MMA_MASK
	.align		4
.L_159:
        /*0058*/ 	.byte	0x03, 0x50
        /*005a*/ 	.short	0x0000


	//----- nvinfo : EIATTR_MAXREG_COUNT
	.align		4
        /*005c*/ 	.byte	0x03, 0x1b
        /*005e*/ 	.short	0x00ff


	//----- nvinfo : EIATTR_MERCURY_ISA_VERSION
	.align		4
        /*0060*/ 	.byte	0x03, 0x5f
        /*0062*/ 	.short	0x0101


	//----- nvinfo : EIATTR_EXIT_INSTR_OFFSETS
	.align		4
        /*0064*/ 	.byte	0x04, 0x1c
        /*0066*/ 	.short	(.L_161 - .L_160)


	//   ....[0]....
.L_160:
        /*0068*/ 	.word	0x00000060


	//   ....[1]....
        /*006c*/ 	.word	0x000000e0


	//   ....[2]....
        /*0070*/ 	.word	0x00000270


	//----- nvinfo : EIATTR_CBANK_PARAM_SIZE
	.align		4
.L_161:
        /*0074*/ 	.byte	0x03, 0x19
        /*0076*/ 	.short	0x001c


	//----- nvinfo : EIATTR_PARAM_CBANK
	.align		4
        /*0078*/ 	.byte	0x04, 0x0a
        /*007a*/ 	.short	(.L_163 - .L_162)
	.align		4
.L_162:
        /*007c*/ 	.word	index@(.nv.constant0._Z10act_kernelILb0ELb1ELb0EEvP6__halfiiPKS0_i)
        /*0080*/ 	.short	0x0210
        /*0082*/ 	.short	0x001c


	//----- nvinfo : EIATTR_SW_WAR
	.align		4
.L_163:
        /*0084*/ 	.byte	0x04, 0x36
        /*0086*/ 	.short	(.L_165 - .L_164)
.L_164:
        /*0088*/ 	.word	0x00000008
.L_165:


//--------------------- .nv.info._Z10act_kernelILb0ELb0ELb0EEvP6__halfiiPKS0_i --------------------------
	.section	.nv.info._Z10act_kernelILb0ELb0ELb0EEvP6__halfiiPKS0_i,"",@"SHT_CUDA_INFO"
	.sectionflags	@""
	.align	4


	//----- nvinfo : EIATTR_CUDA_API_VERSION
	.align		4
        /*0000*/ 	.byte	0x04, 0x37
        /*0002*/ 	.short	(.L_167 - .L_166)
.L_166:
        /*0004*/ 	.word	0x00000082


	//----- nvinfo : EIATTR_KPARAM_INFO
	.align		4
.L_167:
        /*0008*/ 	.byte	0x04, 0x17
        /*000a*/ 	.short	(.L_169 - .L_168)
.L_168:
        /*000c*/ 	.word	0x00000000
        /*0010*/ 	.short	0x0004
        /*0012*/ 	.short	0x0018
        /*0014*/ 	.byte	0x00, 0xf0, 0x11, 0x00


	//----- nvinfo : EIATTR_KPARAM_INFO
	.align		4
.L_169:
        /*0018*/ 	.byte	0x04, 0x17
        /*001a*/ 	.short	(.L_171 - .L_170)
.L_170:
        /*001c*/ 	.word	0x00000000
        /*0020*/ 	.short	0x0003
        /*0022*/ 	.short	0x0010
        /*0024*/ 	.byte	0x00, 0xf0, 0x21, 0x00


	//----- nvinfo : EIATTR_KPARAM_INFO
	.align		4
.L_171:
        /*0028*/ 	.byte	0x04, 0x17
        /*002a*/ 	.short	(.L_173 - .L_172)
.L_172:
        /*002c*/ 	.word	0x00000000
        /*0030*/ 	.short	0x0002
        /*0032*/ 	.short	0x000c
        /*0034*/ 	.byte	0x00, 0xf0, 0x11, 0x00


	//----- nvinfo : EIATTR_KPARAM_INFO
	.align		4
.L_173:
        /*0038*/ 	.byte	0x04, 0x17
        /*003a*/ 	.short	(.L_175 - .L_174)
.L_174:
        /*003c*/ 	.word	0x00000000
        /*0040*/ 	.short	0x0001
        /*0042*/ 	.short	0x0008
        /*0044*/ 	.byte	0x00, 0xf0, 0x11, 0x00


	//----- nvinfo : EIATTR_KPARAM_INFO
	.align		4
.L_175:
        /*0048*/ 	.byte	0x04, 0x17
        /*004a*/ 	.short	(.L_177 - .L_176)
.L_176:
        /*004c*/ 	.word	0x00000000
        /*0050*/ 	.short	0x0000
        /*0052*/ 	.short	0x0000
        /*0054*/ 	.byte	0x00, 0xf0, 0x21, 0x00


	//----- nvinfo : EIATTR_SPARSE_MMA_MASK
	.align		4
.L_177:
        /*0058*/ 	.byte	0x03, 0x50
        /*005a*/ 	.short	0x0000


	//----- nvinfo : EIATTR_MAXREG_COUNT
	.align		4
        /*005c*/ 	.byte	0x03, 0x1b
        /*005e*/ 	.short	0x00ff


	//----- nvinfo : EIATTR_MERCURY_ISA_VERSION
	.align		4
        /*0060*/ 	.byte	0x03, 0x5f
        /*0062*/ 	.short	0x0101


	//----- nvinfo : EIATTR_EXIT_INSTR_OFFSETS
	.align		4
        /*0064*/ 	.byte	0x04, 0x1c
        /*0066*/ 	.short	(.L_179 - .L_178)


	//   ....[0]....
.L_178:
        /*0068*/ 	.word	0x00000060


	//   ....[1]....
        /*006c*/ 	.word	0x00000200


	//----- nvinfo : EIATTR_CBANK_PARAM_SIZE
	.align		4
.L_179:
        /*0070*/ 	.byte	0x03, 0x19
        /*0072*/ 	.short	0x001c


	//----- nvinfo : EIATTR_PARAM_CBANK
	.align		4
        /*0074*/ 	.byte	0x04, 0x0a
        /*0076*/ 	.short	(.L_181 - .L_180)
	.align		4
.L_180:
        /*0078*/ 	.word	index@(.nv.constant0._Z10act_kernelILb0ELb0ELb0EEvP6__halfiiPKS0_i)
        /*007c*/ 	.short	0x0210
        /*007e*/ 	.short	0x001c


	//----- nvinfo : EIATTR_SW_WAR
	.align		4
.L_181:
        /*0080*/ 	.byte	0x04, 0x36
        /*0082*/ 	.short	(.L_183 - .L_182)
.L_182:
        /*0084*/ 	.word	0x00000008
.L_183:


//--------------------- .nv.info._Z10act_kernelILb1ELb1ELb0EEvP6__halfiiPKS0_i --------------------------
	.section	.nv.info._Z10act_kernelILb1ELb1ELb0EEvP6__halfiiPKS0_i,"",@"SHT_CUDA_INFO"
	.sectionflags	@""
	.align	4


	//----- nvinfo : EIATTR_CUDA_API_VERSION
	.align		4
        /*0000*/ 	.byte	0x04, 0x37
        /*0002*/ 	.short	(.L_185 - .L_184)
.L_184:
        /*0004*/ 	.word	0x00000082


	//----- nvinfo : EIATTR_KPARAM_INFO
	.align		4
.L_185:
        /*0008*/ 	.byte	0x04, 0x17
        /*000a*/ 	.short	(.L_187 - .L_186)
.L_186:
        /*000c*/ 	.word	0x00000000
        /*0010*/ 	.short	0x0004
        /*0012*/ 	.short	0x0018
        /*0014*/ 	.byte	0x00, 0xf0, 0x11, 0x00


	//----- nvinfo : EIATTR_KPARAM_INFO
	.align		4
.L_187:
        /*0018*/ 	.byte	0x04, 0x17
        /*001a*/ 	.short	(.L_189 - .L_188)
.L_188:
        /*001c*/ 	.word	0x00000000
        /*0020*/ 	.short	0x0003
        /*0022*/ 	.short	0x0010
        /*0024*/ 	.byte	0x00, 0xf0, 0x21, 0x00


	//----- nvinfo : EIATTR_KPARAM_INFO
	.align		4
.L_189:
        /*0028*/ 	.byte	0x04, 0x17
        /*002a*/ 	.short	(.L_191 - .L_190)
.L_190:
        /*002c*/ 	.word	0x00000000
        /*0030*/ 	.short	0x0002
        /*0032*/ 	.short	0x000c
        /*0034*/ 	.byte	0x00, 0xf0, 0x11, 0x00


	//----- nvinfo : EIATTR_KPARAM_INFO
	.align		4
.L_191:
        /*0038*/ 	.byte	0x04, 0x17
        /*003a*/ 	.short	(.L_193 - .L_192)
.L_192:
        /*003c*/ 	.word	0x00000000
        /*0040*/ 	.short	0x0001
        /*0042*/ 	.short	0x0008
        /*0044*/ 	.byte	0x00, 0xf0, 0x11, 0x00


	//----- nvinfo : EIATTR_KPARAM_INFO
	.align		4
.L_193:
        /*0048*/ 	.byte	0x04, 0x17
        /*004a*/ 	.short	(.L_195 - .L_194)
.L_194:
        /*004c*/ 	.word	0x00000000
        /*0050*/ 	.short	0x0000
        /*0052*/ 	.short	0x0000
        /*0054*/ 	.byte	0x00, 0xf0, 0x21, 0x00


	//----- nvinfo : EIATTR_SPARSE_MMA_MASK
	.align		4
.L_195:
        /*0058*/ 	.byte	0x03, 0x50
        /*005a*/ 	.short	0x0000


	//----- nvinfo : EIATTR_MAXREG_COUNT
	.align		4
        /*005c*/ 	.byte	0x03, 0x1b
        /*005e*/ 	.short	0x00ff


	//----- nvinfo : EIATTR_MERCURY_ISA_VERSION
	.align		4
        /*0060*/ 	.byte	0x03, 0x5f
        /*0062*/ 	.short	0x0101


	//----- nvinfo : EIATTR_EXIT_INSTR_OFFSETS
	.align		4
        /*0064*/ 	.byte	0x04, 0x1c
        /*0066*/ 	.short	(.L_197 - .L_196)


	//   ....[0]....
.L_196:
        /*0068*/ 	.word	0x00000060


	//   ....[1]....
        /*006c*/ 	.word	0x000000e0


	//   ....[2]....
        /*0070*/ 	.word	0x00000310


	//----- nvinfo : EIATTR_CBANK_PARAM_SIZE
	.align		4
.L_197:
        /*0074*/ 	.byte	0x03, 0x19
        /*0076*/ 	.short	0x001c


	//----- nvinfo : EIATTR_PARAM_CBANK
	.align		4
        /*0078*/ 	.byte	0x04, 0x0a
        /*007a*/ 	.short	(.L_199 - .L_198)
	.align		4
.L_198:
        /*007c*/ 	.word	index@(.nv.constant0._Z10act_kernelILb1ELb1ELb0EEvP6__halfiiPKS0_i)
        /*0080*/ 	.short	0x0210
        /*0082*/ 	.short	0x001c


	//----- nvinfo : EIATTR_SW_WAR
	.align		4
.L_199:
        /*0084*/ 	.byte	0x04, 0x36
        /*0086*/ 	.short	(.L_201 - .L_200)
.L_200:
        /*0088*/ 	.word	0x00000008
.L_201:


//--------------------- .nv.info._Z10act_kernelILb1ELb0ELb0EEvP6__halfiiPKS0_i --------------------------
	.section	.nv.info._Z10act_kernelILb1ELb0ELb0EEvP6__halfiiPKS0_i,"",@"SHT_CUDA_INFO"
	.sectionflags	@""
	.align	4


	//----- nvinfo : EIATTR_CUDA_API_VERSION
	.align		4
        /*0000*/ 	.byte	0x04, 0x37
        /*0002*/ 	.short	(.L_203 - .L_202)
.L_202:
        /*0004*/ 	.word	0x00000082


	//----- nvinfo : EIATTR_KPARAM_INFO
	.align		4
.L_203:
        /*0008*/ 	.byte	0x04, 0x17
        /*000a*/ 	.short	(.L_205 - .L_204)
.L_204:
        /*000c*/ 	.word	0x00000000
        /*0010*/ 	.short	0x0004
        /*0012*/ 	.short	0x0018
        /*0014*/ 	.byte	0x00, 0xf0, 0x11, 0x00


	//----- nvinfo : EIATTR_KPARAM_INFO
	.align		4
.L_205:
        /*0018*/ 	.byte	0x04, 0x17
        /*001a*/ 	.short	(.L_207 - .L_206)
.L_206:
        /*001c*/ 	.word	0x00000000
        /*0020*/ 	.short	0x0003
        /*0022*/ 	.short	0x0010
        /*0024*/ 	.byte	0x00, 0xf0, 0x21, 0x00


	//----- nvinfo : EIATTR_KPARAM_INFO
	.align		4
.L_207:
        /*0028*/ 	.byte	0x04, 0x17
        /*002a*/ 	.short	(.L_209 - .L_208)
.L_208:
        /*002c*/ 	.word	0x00000000
        /*0030*/ 	.short	0x0002
        /*0032*/ 	.short	0x000c
        /*0034*/ 	.byte	0x00, 0xf0, 0x11, 0x00


	//----- nvinfo : EIATTR_KPARAM_INFO
	.align		4
.L_209:
        /*0038*/ 	.byte	0x04, 0x17
        /*003a*/ 	.short	(.L_211 - .L_210)
.L_210:
        /*003c*/ 	.word	0x00000000
        /*0040*/ 	.short	0x0001
        /*0042*/ 	.short	0x0008
        /*0044*/ 	.byte	0x00, 0xf0, 0x11, 0x00


	//----- nvinfo : EIATTR_KPARAM_INFO
	.align		4
.L_211:
        /*0048*/ 	.byte	0x04, 0x17
        /*004a*/ 	.short	(.L_213 - .L_212)
.L_212:
        /*004c*/ 	.word	0x00000000
        /*0050*/ 	.short	0x0000
        /*0052*/ 	.short	0x0000
        /*0054*/ 	.byte	0x00, 0xf0, 0x21, 0x00


	//----- nvinfo : EIATTR_SPARSE_MMA_MASK
	.align		4
.L_213:
        /*0058*/ 	.byte	0x03, 0x50
        /*005a*/ 	.short	0x0000


	//----- nvinfo : EIATTR_MAXREG_COUNT
	.align		4
        /*005c*/ 	.byte	0x03, 0x1b
        /*005e*/ 	.short	0x00ff


	//----- nvinfo : EIATTR_MERCURY_ISA_VERSION
	.align		4
        /*0060*/ 	.byte	0x03, 0x5f
        /*0062*/ 	.short	0x0101


	//----- nvinfo : EIATTR_EXIT_INSTR_OFFSETS
	.align		4
        /*0064*/ 	.byte	0x04, 0x1c
        /*0066*/ 	.short	(.L_215 - .L_214)


	//   ....[0]....
.L_214:
        /*0068*/ 	.word	0x00000060


	//   ....[1]....
        /*006c*/ 	.word	0x000002a0


	//----- nvinfo : EIATTR_CBANK_PARAM_SIZE
	.align		4
.L_215:
        /*0070*/ 	.byte	0x03, 0x19
        /*0072*/ 	.short	0x001c


	//----- nvinfo : EIATTR_PARAM_CBANK
	.align		4
        /*0074*/ 	.byte	0x04, 0x0a
        /*0076*/ 	.short	(.L_217 - .L_216)
	.align		4
.L_216:
        /*0078*/ 	.word	index@(.nv.constant0._Z10act_kernelILb1ELb0ELb0EEvP6__halfiiPKS0_i)
        /*007c*/ 	.short	0x0210
        /*007e*/ 	.short	0x001c


	//----- nvinfo : EIATTR_SW_WAR
	.align		4
.L_217:
        /*0080*/ 	.byte	0x04, 0x36
        /*0082*/ 	.short	(.L_219 - .L_218)
.L_218:
        /*0084*/ 	.word	0x00000008
.L_219:


//--------------------- .nv.info._Z10act_kernelILb0ELb1ELb1EEvP6__halfiiPKS0_i --------------------------
	.section	.nv.info._Z10act_kernelILb0ELb1ELb1EEvP6__halfiiPKS0_i,"",@"SHT_CUDA_INFO"
	.sectionflags	@""
	.align	4


	//----- nvinfo : EIATTR_CUDA_API_VERSION
	.align		4
        /*0000*/ 	.byte	0x04, 0x37
        /*0002*/ 	.short	(.L_221 - .L_220)
.L_220:
        /*0004*/ 	.word	0x00000082


	//----- nvinfo : EIATTR_KPARAM_INFO
	.align		4
.L_221:
        /*0008*/ 	.byte	0x04, 0x17
        /*000a*/ 	.short	(.L_223 - .L_222)
.L_222:
        /*000c*/ 	.word	0x00000000
        /*0010*/ 	.short	0x0004
        /*0012*/ 	.short	0x0018
        /*0014*/ 	.byte	0x00, 0xf0, 0x11, 0x00


	//----- nvinfo : EIATTR_KPARAM_INFO
	.align		4
.L_223:
        /*0018*/ 	.byte	0x04, 0x17
        /*001a*/ 	.short	(.L_225 - .L_224)
.L_224:
        /*001c*/ 	.word	0x00000000
        /*0020*/ 	.short	0x0003
        /*0022*/ 	.short	0x0010
        /*0024*/ 	.byte	0x00, 0xf0, 0x21, 0x00


	//----- nvinfo : EIATTR_KPARAM_INFO
	.align		4
.L_225:
        /*0028*/ 	.byte	0x04, 0x17
        /*002a*/ 	.short	(.L_227 - .L_226)
.L_226:
        /*002c*/ 	.word	0x00000000
        /*0030*/ 	.short	0x0002
        /*0032*/ 	.short	0x000c
        /*0034*/ 	.byte	0x00, 0xf0, 0x11, 0x00


	//----- nvinfo : EIATTR_KPARAM_INFO
	.align		4
.L_227:
        /*0038*/ 	.byte	0x04, 0x17
        /*003a*/ 	.short	(.L_229 - .L_228)
.L_228:
        /*003c*/ 	.word	0x00000000
        /*0040*/ 	.short	0x0001
        /*0042*/ 	.short	0x0008
        /*0044*/ 	.byte	0x00, 0xf0, 0x11, 0x00


	//----- nvinfo : EIATTR_KPARAM_INFO
	.align		4
.L_229:
        /*0048*/ 	.byte	0x04, 0x17
        /*004a*/ 	.short	(.L_231 - .L_230)
.L_230:
        /*004c*/ 	.word	0x00000000
        /*0050*/ 	.short	0x0000
        /*0052*/ 	.short	0x0000
        /*0054*/ 	.byte	0x00, 0xf0, 0x21, 0x00


	//----- nvinfo : EIATTR_SPARSE_MMA_MASK
	.align		4
.L_231:
        /*0058*/ 	.byte	0x03, 0x50
        /*005a*/ 	.short	0x0000


	//----- nvinfo : EIATTR_MAXREG_COUNT
	.align		4
        /*005c*/ 	.byte	0x03, 0x1b
        /*005e*/ 	.short	0x00ff


	//----- nvinfo : EIATTR_MERCURY_ISA_VERSION
	.align		4
        /*0060*/ 	.byte	0x03, 0x5f
        /*0062*/ 	.short	0x0101


	//----- nvinfo : EIATTR_EXIT_INSTR_OFFSETS
	.align		4
        /*0064*/ 	.byte	0x04, 0x1c
        /*0066*/ 	.short	(.L_233 - .L_232)


	//   ....[0]....
.L_232:
        /*0068*/ 	.word	0x00000060


	//   ....[1]....
        /*006c*/ 	.word	0x000000e0


	//   ....[2]....
        /*0070*/ 	.word	0x000002a0


	//----- nvinfo : EIATTR_CBANK_PARAM_SIZE
	.align		4
.L_233:
        /*0074*/ 	.byte	0x03, 0x19
        /*0076*/ 	.short	0x001c


	//----- nvinfo : EIATTR_PARAM_CBANK
	.align		4
        /*0078*/ 	.byte	0x04, 0x0a
        /*007a*/ 	.short	(.L_235 - .L_234)
	.align		4
.L_234:
        /*007c*/ 	.word	index@(.nv.constant0._Z10act_kernelILb0ELb1ELb1EEvP6__halfiiPKS0_i)
        /*0080*/ 	.short	0x0210
        /*0082*/ 	.short	0x001c


	//----- nvinfo : EIATTR_SW_WAR
	.align		4
.L_235:
        /*0084*/ 	.byte	0x04, 0x36
        /*0086*/ 	.short	(.L_237 - .L_236)
.L_236:
        /*0088*/ 	.word	0x00000008
.L_237:


//--------------------- .nv.info._Z10act_kernelILb0ELb0ELb1EEvP6__halfiiPKS0_i --------------------------
	.section	.nv.info._Z10act_kernelILb0ELb0ELb1EEvP6__halfiiPKS0_i,"",@"SHT_CUDA_INFO"
	.sectionflags	@""
	.align	4


	//----- nvinfo : EIATTR_CUDA_API_VERSION
	.align		4
        /*0000*/ 	.byte	0x04, 0x37
        /*0002*/ 	.short	(.L_239 - .L_238)
.L_238:
        /*0004*/ 	.word	0x00000082


	//----- nvinfo : EIATTR_KPARAM_INFO
	.align		4
.L_239:
        /*0008*/ 	.byte	0x04, 0x17
        /*000a*/ 	.short	(.L_241 - .L_240)
.L_240:
        /*000c*/ 	.word	0x00000000
        /*0010*/ 	.short	0x0004
        /*0012*/ 	.short	0x0018
        /*0014*/ 	.byte	0x00, 0xf0, 0x11, 0x00


	//----- nvinfo : EIATTR_KPARAM_INFO
	.align		4
.L_241:
        /*0018*/ 	.byte	0x04, 0x17
        /*001a*/ 	.short	(.L_243 - .L_242)
.L_242:
        /*001c*/ 	.word	0x00000000
        /*0020*/ 	.short	0x0003
        /*0022*/ 	.short	0x0010
        /*0024*/ 	.byte	0x00, 0xf0, 0x21, 0x00


	//----- nvinfo : EIATTR_KPARAM_INFO
	.align		4
.L_243:
        /*0028*/ 	.byte	0x04, 0x17
        /*002a*/ 	.short	(.L_245 - .L_244)
.L_244:
        /*002c*/ 	.word	0x00000000
        /*0030*/ 	.short	0x0002
        /*0032*/ 	.short	0x000c
        /*0034*/ 	.byte	0x00, 0xf0, 0x11, 0x00


	//----- nvinfo : EIATTR_KPARAM_INFO
	.align		4
.L_245:
        /*0038*/ 	.byte	0x04, 0x17
        /*003a*/ 	.short	(.L_247 - .L_246)
.L_246:
        /*003c*/ 	.word	0x00000000
        /*0040*/ 	.short	0x0001
        /*0042*/ 	.short	0x0008
        /*0044*/ 	.byte	0x00, 0xf0, 0x11, 0x00


	//----- nvinfo : EIATTR_KPARAM_INFO
	.align		4
.L_247:
        /*0048*/ 	.byte	0x04, 0x17
        /*004a*/ 	.short	(.L_249 - .L_248)
.L_248:
        /*004c*/ 	.word	0x00000000
        /*0050*/ 	.short	0x0000
        /*0052*/ 	.short	0x0000
        /*0054*/ 	.byte	0x00, 0xf0, 0x21, 0x00


	//----- nvinfo : EIATTR_SPARSE_MMA_MASK
	.align		4
.L_249:
        /*0058*/ 	.byte	0x03, 0x50
        /*005a*/ 	.short	0x0000


	//----- nvinfo : EIATTR_MAXREG_COUNT
	.align		4
        /*005c*/ 	.byte	0x03, 0x1b
        /*005e*/ 	.short	0x00ff


	//----- nvinfo : EIATTR_MERCURY_ISA_VERSION
	.align		4
        /*0060*/ 	.byte	0x03, 0x5f
        /*0062*/ 	.short	0x0101


	//----- nvinfo : EIATTR_EXIT_INSTR_OFFSETS
	.align		4
        /*0064*/ 	.byte	0x04, 0x1c
        /*0066*/ 	.short	(.L_251 - .L_250)


	//   ....[0]....
.L_250:
        /*0068*/ 	.word	0x00000060


	//   ....[1]....
        /*006c*/ 	.word	0x00000230


	//----- nvinfo : EIATTR_CBANK_PARAM_SIZE
	.align		4
.L_251:
        /*0070*/ 	.byte	0x03, 0x19
        /*0072*/ 	.short	0x001c


	//----- nvinfo : EIATTR_PARAM_CBANK
	.align		4
        /*0074*/ 	.byte	0x04, 0x0a
        /*0076*/ 	.short	(.L_253 - .L_252)
	.align		4
.L_252:
        /*0078*/ 	.word	index@(.nv.constant0._Z10act_kernelILb0ELb0ELb1EEvP6__halfiiPKS0_i)
        /*007c*/ 	.short	0x0210
        /*007e*/ 	.short	0x001c


	//----- nvinfo : EIATTR_SW_WAR
	.align		4
.L_253:
        /*0080*/ 	.byte	0x04, 0x36
        /*0082*/ 	.short	(.L_255 - .L_254)
.L_254:
        /*0084*/ 	.word	0x00000008
.L_255:


//--------------------- .nv.info._Z10act_kernelILb1ELb1ELb1EEvP6__halfiiPKS0_i --------------------------
	.section	.nv.info._Z10act_kernelILb1ELb1ELb1EEvP6__halfiiPKS0_i,"",@"SHT_CUDA_INFO"
	.sectionflags	@""
	.align	4


	//----- nvinfo : EIATTR_CUDA_API_VERSION
	.align		4
        /*0000*/ 	.byte	0x04, 0x37
        /*0002*/ 	.short	(.L_257 - .L_256)
.L_256:
        /*0004*/ 	.word	0x00000082


	//----- nvinfo : EIATTR_KPARAM_INFO
	.align		4
.L_257:
        /*0008*/ 	.byte	0x04, 0x17
        /*000a*/ 	.short	(.L_259 - .L_258)
.L_258:
        /*000c*/ 	.word	0x00000000
        /*0010*/ 	.short	0x0004
        /*0012*/ 	.short	0x0018
        /*0014*/ 	.byte	0x00, 0xf0, 0x11, 0x00


	//----- nvinfo : EIATTR_KPARAM_INFO
	.align		4
.L_259:
        /*0018*/ 	.byte	0x04, 0x17
        /*001a*/ 	.short	(.L_261 - .L_260)
.L_260:
        /*001c*/ 	.word	0x00000000
        /*0020*/ 	.short	0x0003
        /*0022*/ 	.short	0x0010
        /*0024*/ 	.byte	0x00, 0xf0, 0x21, 0x00


	//----- nvinfo : EIATTR_KPARAM_INFO
	.align		4
.L_261:
        /*0028*/ 	.byte	0x04, 0x17
        /*002a*/ 	.short	(.L_263 - .L_262)
.L_262:
        /*002c*/ 	.word	0x00000000
        /*0030*/ 	.short	0x0002
        /*0032*/ 	.short	0x000c
        /*0034*/ 	.byte	0x00, 0xf0, 0x11, 0x00


	//----- nvinfo : EIATTR_KPARAM_INFO
	.align		4
.L_263:
        /*0038*/ 	.byte	0x04, 0x17
        /*003a*/ 	.short	(.L_265 - .L_264)
.L_264:
        /*003c*/ 	.word	0x00000000
        /*0040*/ 	.short	0x0001
        /*0042*/ 	.short	0x0008
        /*0044*/ 	.byte	0x00, 0xf0, 0x11, 0x00


	//----- nvinfo : EIATTR_KPARAM_INFO
	.align		4
.L_265:
        /*0048*/ 	.byte	0x04, 0x17
        /*004a*/ 	.short	(.L_267 - .L_266)
.L_266:
        /*004c*/ 	.word	0x00000000
        /*0050*/ 	.short	0x0000
        /*0052*/ 	.short	0x0000
        /*0054*/ 	.byte	0x00, 0xf0, 0x21, 0x00


	//----- nvinfo : EIATTR_SPARSE_MMA_MASK
	.align		4
.L_267:
        /*0058*/ 	.byte	0x03, 0x50
        /*005a*/ 	.short	0x0000


	//----- nvinfo : EIATTR_MAXREG_COUNT
	.align		4
        /*005c*/ 	.byte	0x03, 0x1b
        /*005e*/ 	.short	0x00ff


	//----- nvinfo : EIATTR_MERCURY_ISA_VERSION
	.align		4
        /*0060*/ 	.byte	0x03, 0x5f
        /*0062*/ 	.short	0x0101


	//----- nvinfo : EIATTR_EXIT_INSTR_OFFSETS
	.align		4
        /*0064*/ 	.byte	0x04, 0x1c
        /*0066*/ 	.short	(.L_269 - .L_268)


	//   ....[0]....
.L_268:
        /*0068*/ 	.word	0x00000060


	//   ....[1]....
        /*006c*/ 	.word	0x000000e0


	//   ....[2]....
        /*0070*/ 	.word	0x000003c0


	//----- nvinfo : EIATTR_CBANK_PARAM_SIZE
	.align		4
.L_269:
        /*0074*/ 	.byte	0x03, 0x19
        /*0076*/ 	.short	0x001c


	//----- nvinfo : EIATTR_PARAM_CBANK
	.align		4
        /*0078*/ 	.byte	0x04, 0x0a
        /*007a*/ 	.short	(.L_271 - .L_270)
	.align		4
.L_270:
        /*007c*/ 	.word	index@(.nv.constant0._Z10act_kernelILb1ELb1ELb1EEvP6__halfiiPKS0_i)
        /*0080*/ 	.short	0x0210
        /*0082*/ 	.short	0x001c


	//----- nvinfo : EIATTR_SW_WAR
	.align		4
.L_271:
        /*0084*/ 	.byte	0x04, 0x36
        /*0086*/ 	.short	(.L_273 - .L_272)
.L_272:
        /*0088*/ 	.word	0x00000008
.L_273:


//--------------------- .nv.info._Z10act_kernelILb1ELb0ELb1EEvP6__halfiiPKS0_i --------------------------
	.section	.nv.info._Z10act_kernelILb1ELb0ELb1EEvP6__halfiiPKS0_i,"",@"SHT_CUDA_INFO"
	.sectionflags	@""
	.align	4


	//----- nvinfo : EIATTR_CUDA_API_VERSION
	.align		4
        /*0000*/ 	.byte	0x04, 0x37
        /*0002*/ 	.short	(.L_275 - .L_274)
.L_274:
        /*0004*/ 	.word	0x00000082


	//----- nvinfo : EIATTR_KPARAM_INFO
	.align		4
.L_275:
        /*0008*/ 	.byte	0x04, 0x17
        /*000a*/ 	.short	(.L_277 - .L_276)
.L_276:
        /*000c*/ 	.word	0x00000000
        /*0010*/ 	.short	0x0004
        /*0012*/ 	.short	0x0018
        /*0014*/ 	.byte	0x00, 0xf0, 0x11, 0x00


	//----- nvinfo : EIATTR_KPARAM_INFO
	.align		4
.L_277:
        /*0018*/ 	.byte	0x04, 0x17
        /*001a*/ 	.short	(.L_279 - .L_278)
.L_278:
        /*001c*/ 	.word	0x00000000
        /*0020*/ 	.short	0x0003
        /*0022*/ 	.short	0x0010
        /*0024*/ 	.byte	0x00, 0xf0, 0x21, 0x00


	//----- nvinfo : EIATTR_KPARAM_INFO
	.align		4
.L_279:
        /*0028*/ 	.byte	0x04, 0x17
        /*002a*/ 	.short	(.L_281 - .L_280)
.L_280:
        /*002c*/ 	.word	0x00000000
        /*0030*/ 	.short	0x0002
        /*0032*/ 	.short	0x000c
        /*0034*/ 	.byte	0x00, 0xf0, 0x11, 0x00


	//----- nvinfo : EIATTR_KPARAM_INFO
	.align		4
.L_281:
        /*0038*/ 	.byte	0x04, 0x17
        /*003a*/ 	.short	(.L_283 - .L_282)
.L_282:
        /*003c*/ 	.word	0x00000000
        /*0040*/ 	.short	0x0001
        /*0042*/ 	.short	0x0008
        /*0044*/ 	.byte	0x00, 0xf0, 0x11, 0x00


	//----- nvinfo : EIATTR_KPARAM_INFO
	.align		4
.L_283:
        /*0048*/ 	.byte	0x04, 0x17
        /*004a*/ 	.short	(.L_285 - .L_284)
.L_284:
        /*004c*/ 	.word	0x00000000
        /*0050*/ 	.short	0x0000
        /*0052*/ 	.short	0x0000
        /*0054*/ 	.byte	0x00, 0xf0, 0x21, 0x00


	//----- nvinfo : EIATTR_SPARSE_MMA_MASK
	.align		4
.L_285:
        /*0058*/ 	.byte	0x03, 0x50
        /*005a*/ 	.short	0x0000


	//----- nvinfo : EIATTR_MAXREG_COUNT
	.align		4
        /*005c*/ 	.byte	0x03, 0x1b
        /*005e*/ 	.short	0x00ff


	//----- nvinfo : EIATTR_MERCURY_ISA_VERSION
	.align		4
        /*0060*/ 	.byte	0x03, 0x5f
        /*0062*/ 	.short	0x0101


	//----- nvinfo : EIATTR_EXIT_INSTR_OFFSETS
	.align		4
        /*0064*/ 	.byte	0x04, 0x1c
        /*0066*/ 	.short	(.L_287 - .L_286)


	//   ....[0]....
.L_286:
        /*0068*/ 	.word	0x00000060


	//   ....[1]....
        /*006c*/ 	.word	0x00000350


	//----- nvinfo : EIATTR_CBANK_PARAM_SIZE
	.align		4
.L_287:
        /*0070*/ 	.byte	0x03, 0x19
        /*0072*/ 	.short	0x001c


	//----- nvinfo : EIATTR_PARAM_CBANK
	.align		4
        /*0074*/ 	.byte	0x04, 0x0a
        /*0076*/ 	.short	(.L_289 - .L_288)
	.align		4
.L_288:
        /*0078*/ 	.word	index@(.nv.constant0._Z10act_kernelILb1ELb0ELb1EEvP6__halfiiPKS0_i)
        /*007c*/ 	.short	0x0210
        /*007e*/ 	.short	0x001c


	//----- nvinfo : EIATTR_SW_WAR
	.align		4
.L_289:
        /*0080*/ 	.byte	0x04, 0x36
        /*0082*/ 	.short	(.L_291 - .L_290)
.L_290:
        /*0084*/ 	.word	0x00000008
.L_291:


//--------------------- .nv.info._Z14act_mul_kernelILb0ELb1ELb0EEvP6__halfPKS0_iiS3_i --------------------------
	.section	.nv.info._Z14act_mul_kernelILb0ELb1ELb0EEvP6__halfPKS0_iiS3_i,"",@"SHT_CUDA_INFO"
	.sectionflags	@""
	.align	4


	//----- nvinfo : EIATTR_CUDA_API_VERSION
	.align		4
        /*0000*/ 	.byte	0x04, 0x37
        /*0002*/ 	.short	(.L_293 - .L_292)
.L_292:
        /*0004*/ 	.word	0x00000082


	//----- nvinfo : EIATTR_KPARAM_INFO
	.align		4
.L_293:
        /*0008*/ 	.byte	0x04, 0x17
        /*000a*/ 	.short	(.L_295 - .L_294)
.L_294:
        /*000c*/ 	.word	0x00000000
        /*0010*/ 	.short	0x0005
        /*0012*/ 	.short	0x0020
        /*0014*/ 	.byte	0x00, 0xf0, 0x11, 0x00


	//----- nvinfo : EIATTR_KPARAM_INFO
	.align		4
.L_295:
        /*0018*/ 	.byte	0x04, 0x17
        /*001a*/ 	.short	(.L_297 - .L_296)
.L_296:
        /*001c*/ 	.word	0x00000000
        /*0020*/ 	.short	0x0004
        /*0022*/ 	.short	0x0018
        /*0024*/ 	.byte	0x00, 0xf0, 0x21, 0x00


	//----- nvinfo : EIATTR_KPARAM_INFO
	.align		4
.L_297:
        /*0028*/ 	.byte	0x04, 0x17
        /*002a*/ 	.short	(.L_299 - .L_298)
.L_298:
        /*002c*/ 	.word	0x00000000
        /*0030*/ 	.short	0x0003
        /*0032*/ 	.short	0x0014
        /*0034*/ 	.byte	0x00, 0xf0, 0x11, 0x00


	//----- nvinfo : EIATTR_KPARAM_INFO
	.align		4
.L_299:
        /*0038*/ 	.byte	0x04, 0x17
        /*003a*/ 	.short	(.L_301 - .L_300)
.L_300:
        /*003c*/ 	.word	0x00000000
        /*0040*/ 	.short	0x0002
        /*0042*/ 	.short	0x0010
        /*0044*/ 	.byte	0x00, 0xf0, 0x11, 0x00


	//----- nvinfo : EIATTR_KPARAM_INFO
	.align		4
.L_301:
        /*0048*/ 	.byte	0x04, 0x17
        /*004a*/ 	.short	(.L_303 - .L_302)
.L_302:
        /*004c*/ 	.word	0x00000000
        /*0050*/ 	.short	0x0001
        /*0052*/ 	.short	0x0008
        /*0054*/ 	.byte	0x00, 0xf0, 0x21, 0x00


	//----- nvinfo : EIATTR_KPARAM_INFO
	.align		4
.L_303:
        /*0058*/ 	.byte	0x04, 0x17
        /*005a*/ 	.short	(.L_305 - .L_304)
.L_304:
        /*005c*/ 	.word	0x00000000
        /*0060*/ 	.short	0x0000
        /*0062*/ 	.short	0x0000
        /*0064*/ 	.byte	0x00, 0xf0, 0x21, 0x00


	//----- nvinfo : EIATTR_SPARSE_MMA_MASK
	.align		4
.L_305:
        /*0068*/ 	.byte	0x03, 0x50
        /*006a*/ 	.short	0x0000


	//----- nvinfo : EIATTR_MAXREG_COUNT
	.align		4
        /*006c*/ 	.byte	0x03, 0x1b
        /*006e*/ 	.short	0x00ff


	//----- nvinfo : EIATTR_MERCURY_ISA_VERSION
	.align		4
        /*0070*/ 	.byte	0x03, 0x5f
        /*0072*/ 	.short	0x0101


	//----- nvinfo : EIATTR_EXIT_INSTR_OFFSETS
	.align		4
        /*0074*/ 	.byte	0x04, 0x1c
        /*0076*/ 	.short	(.L_307 - .L_306)


	//   ....[0]....
.L_306:
        /*0078*/ 	.word	0x00000060


	//   ....[1]....
        /*007c*/ 	.word	0x000000e0


	//   ....[2]....
        /*0080*/ 	.word	0x000002b0


	//----- nvinfo : EIATTR_CBANK_PARAM_SIZE
	.align		4
.L_307:
        /*0084*/ 	.byte	0x03, 0x19
        /*0086*/ 	.short	0x0024


	//----- nvinfo : EIATTR_PARAM_CBANK
	.align		4
        /*0088*/ 	.byte	0x04, 0x0a
        /*008a*/ 	.short	(.L_309 - .L_308)
	.align		4
.L_308:
        /*008c*/ 	.word	index@(.nv.constant0._Z14act_mul_kernelILb0ELb1ELb0EEvP6__halfPKS0_iiS3_i)
        /*0090*/ 	.short	0x0210
        /*0092*/ 	.short	0x0024


	//----- nvinfo : EIATTR_SW_WAR
	.align		4
.L_309:
        /*0094*/ 	.byte	0x04, 0x36
        /*0096*/ 	.short	(.L_311 - .L_310)
.L_310:
        /*0098*/ 	.word	0x00000008
.L_311:


//--------------------- .nv.info._Z14act_mul_kernelILb0ELb0ELb0EEvP6__halfPKS0_iiS3_i --------------------------
	.section	.nv.info._Z14act_mul_kernelILb0ELb0ELb0EEvP6__halfPKS0_iiS3_i,"",@"SHT_CUDA_INFO"
	.sectionflags	@""
	.align	4


	//----- nvinfo : EIATTR_CUDA_API_VERSION
	.align		4
        /*0000*/ 	.byte	0x04, 0x37
        /*0002*/ 	.short	(.L_313 - .L_312)
.L_312:
        /*0004*/ 	.word	0x00000082


	//----- nvinfo : EIATTR_KPARAM_INFO
	.align		4
.L_313:
        /*0008*/ 	.byte	0x04, 0x17
        /*000a*/ 	.short	(.L_315 - .L_314)
.L_314:
        /*000c*/ 	.word	0x00000000
        /*0010*/ 	.short	0x0005
        /*0012*/ 	.short	0x0020
        /*0014*/ 	.byte	0x00, 0xf0, 0x11, 0x00


	//----- nvinfo : EIATTR_KPARAM_INFO
	.align		4
.L_315:
        /*0018*/ 	.byte	0x04, 0x17
        /*001a*/ 	.short	(.L_317 - .L_316)
.L_316:
        /*001c*/ 	.word	0x00000000
        /*0020*/ 	.short	0x0004
        /*0022*/ 	.short	0x0018
        /*0024*/ 	.byte	0x00, 0xf0, 0x21, 0x00


	//----- nvinfo : EIATTR_KPARAM_INFO
	.align		4
.L_317:
        /*0028*/ 	.byte	0x04, 0x17
        /*002a*/ 	.short	(.L_319 - .L_318)
.L_318:
        /*002c*/ 	.word	0x00000000
        /*0030*/ 	.short	0x0003
        /*0032*/ 	.short	0x0014
        /*0034*/ 	.byte	0x00, 0xf0, 0x11, 0x00


	//----- nvinfo : EIATTR_KPARAM_INFO
	.align		4
.L_319:
        /*0038*/ 	.byte	0x04, 0x17
        /*003a*/ 	.short	(.L_321 - .L_320)
.L_320:
        /*003c*/ 	.word	0x00000000
        /*0040*/ 	.short	0x0002
        /*0042*/ 	.short	0x0010
        /*0044*/ 	.byte	0x00, 0xf0, 0x11, 0x00


	//----- nvinfo : EIATTR_KPARAM_INFO
	.align		4
.L_321:
        /*0048*/ 	.byte	0x04, 0x17
        /*004a*/ 	.short	(.L_323 - .L_322)
.L_322:
        /*004c*/ 	.word	0x00000000
        /*0050*/ 	.short	0x0001
        /*0052*/ 	.short	0x0008
        /*0054*/ 	.byte	0x00, 0xf0, 0x21, 0x00


	//----- nvinfo : EIATTR_KPARAM_INFO
	.align		4
.L_323:
        /*0058*/ 	.byte	0x04, 0x17
        /*005a*/ 	.short	(.L_325 - .L_324)
.L_324:
        /*005c*/ 	.word	0x00000000
        /*0060*/ 	.short	0x0000
        /*0062*/ 	.short	0x0000
        /*0064*/ 	.byte	0x00, 0xf0, 0x21, 0x00


	//----- nvinfo : EIATTR_SPARSE_MMA_MASK
	.align		4
.L_325:
        /*0068*/ 	.byte	0x03, 0x50
        /*006a*/ 	.short	0x0000


	//----- nvinfo : EIATTR_MAXREG_COUNT
	.align		4
        /*006c*/ 	.byte	0x03, 0x1b
        /*006e*/ 	.short	0x00ff


	//----- nvinfo : EIATTR_MERCURY_ISA_VERSION
	.align		4
        /*0070*/ 	.byte	0x03, 0x5f
        /*0072*/ 	.short	0x0101


	//----- nvinfo : EIATTR_EXIT_INSTR_OFFSETS
	.align		4
        /*0074*/ 	.byte	0x04, 0x1c
        /*0076*/ 	.short	(.L_327 - .L_326)


	//   ....[0]....
.L_326:
        /*0078*/ 	.word	0x00000060


	//   ....[1]....
        /*007c*/ 	.word	0x00000240


	//----- nvinfo : EIATTR_CBANK_PARAM_SIZE
	.align		4
.L_327:
        /*0080*/ 	.byte	0x03, 0x19
        /*0082*/ 	.short	0x0024


	//----- nvinfo : EIATTR_PARAM_CBANK
	.align		4
        /*0084*/ 	.byte	0x04, 0x0a
        /*0086*/ 	.short	(.L_329 - .L_328)
	.align		4
.L_328:
        /*0088*/ 	.word	index@(.nv.constant0._Z14act_mul_kernelILb0ELb0ELb0EEvP6__halfPKS0_iiS3_i)
        /*008c*/ 	.short	0x0210
        /*008e*/ 	.short	0x0024


	//----- nvinfo : EIATTR_SW_WAR
	.align		4
.L_329:
        /*0090*/ 	.byte	0x04, 0x36
        /*0092*/ 	.short	(.L_331 - .L_330)
.L_330:
        /*0094*/ 	.word	0x00000008
.L_331:


//--------------------- .nv.info._Z14act_mul_kernelILb1ELb1ELb0EEvP6__halfPKS0_iiS3_i --------------------------
	.section	.nv.info._Z14act_mul_kernelILb1ELb1ELb0EEvP6__halfPKS0_iiS3_i,"",@"SHT_CUDA_INFO"
	.sectionflags	@""
	.align	4


	//----- nvinfo : EIATTR_CUDA_API_VERSION
	.align		4
        /*0000*/ 	.byte	0x04, 0x37
        /*0002*/ 	.short	(.L_333 - .L_332)
.L_332:
        /*0004*/ 	.word	0x00000082


	//----- nvinfo : EIATTR_KPARAM_INFO
	.align		4
.L_333:
        /*0008*/ 	.byte	0x04, 0x17
        /*000a*/ 	.short	(.L_335 - .L_334)
.L_334:
        /*000c*/ 	.word	0x00000000
        /*0010*/ 	.short	0x0005
        /*0012*/ 	.short	0x0020
        /*0014*/ 	.byte	0x00, 0xf0, 0x11, 0x00


	//----- nvinfo : EIATTR_KPARAM_INFO
	.align		4
.L_335:
        /*0018*/ 	.byte	0x04, 0x17
        /*001a*/ 	.short	(.L_337 - .L_336)
.L_336:
        /*001c*/ 	.word	0x00000000
        /*0020*/ 	.short	0x0004
        /*0022*/ 	.short	0x0018
        /*0024*/ 	.byte	0x00, 0xf0, 0x21, 0x00


	//----- nvinfo : EIATTR_KPARAM_INFO
	.align		4
.L_337:
        /*0028*/ 	.byte	0x04, 0x17
        /*002a*/ 	.short	(.L_339 - .L_338)
.L_338:
        /*002c*/ 	.word	0x00000000
        /*0030*/ 	.short	0x0003
        /*0032*/ 	.short	0x0014
        /*0034*/ 	.byte	0x00, 0xf0, 0x11, 0x00


	//----- nvinfo : EIATTR_KPARAM_INFO
	.align		4
.L_339:
        /*0038*/ 	.byte	0x04, 0x17
        /*003a*/ 	.short	(.L_341 - .L_340)
.L_340:
        /*003c*/ 	.word	0x00000000
        /*0040*/ 	.short	0x0002
        /*0042*/ 	.short	0x0010
        /*0044*/ 	.byte	0x00, 0xf0, 0x11, 0x00


	//----- nvinfo : EIATTR_KPARAM_INFO
	.align		4
.L_341:
        /*0048*/ 	.byte	0x04, 0x17
        /*004a*/ 	.short	(.L_343 - .L_342)
.L_342:
        /*004c*/ 	.word	0x00000000
        /*0050*/ 	.short	0x0001
        /*0052*/ 	.short	0x0008
        /*0054*/ 	.byte	0x00, 0xf0, 0x21, 0x00


	//----- nvinfo : EIATTR_KPARAM_INFO
	.align		4
.L_343:
        /*0058*/ 	.byte	0x04, 0x17
        /*005a*/ 	.short	(.L_345 - .L_344)
.L_344:
        /*005c*/ 	.word	0x00000000
        /*0060*/ 	.short	0x0000
        /*0062*/ 	.short	0x0000
        /*0064*/ 	.byte	0x00, 0xf0, 0x21, 0x00


	//----- nvinfo : EIATTR_SPARSE_MMA_MASK
	.align		4
.L_345:
        /*0068*/ 	.byte	0x03, 0x50
        /*006a*/ 	.short	0x0000


	//----- nvinfo : EIATTR_MAXREG_COUNT
	.align		4
        /*006c*/ 	.byte	0x03, 0x1b
        /*006e*/ 	.short	0x00ff


	//----- nvinfo : EIATTR_MERCURY_ISA_VERSION
	.align		4
        /*0070*/ 	.byte	0x03, 0x5f
        /*0072*/ 	.short	0x0101


	//----- nvinfo : EIATTR_EXIT_INSTR_OFFSETS
	.align		4
        /*0074*/ 	.byte	0x04, 0x1c
        /*0076*/ 	.short	(.L_347 - .L_346)


	//   ....[0]....
.L_346:
        /*0078*/ 	.word	0x00000060


	//   ....[1]....
        /*007c*/ 	.word	0x000000e0


	//   ....[2]....
        /*0080*/ 	.word	0x00000350


	//----- nvinfo : EIATTR_CBANK_PARAM_SIZE
	.align		4
.L_347:
        /*0084*/ 	.byte	0x03, 0x19
        /*0086*/ 	.short	0x0024


	//----- nvinfo : EIATTR_PARAM_CBANK
	.align		4
        /*0088*/ 	.byte	0x04, 0x0a
        /*008a*/ 	.short	(.L_349 - .L_348)
	.align		4
.L_348:
        /*008c*/ 	.word	index@(.nv.constant0._Z14act_mul_kernelILb1ELb1ELb0EEvP6__halfPKS0_iiS3_i)
        /*0090*/ 	.short	0x0210
        /*0092*/ 	.short	0x0024


	//----- nvinfo : EIATTR_SW_WAR
	.align		4
.L_349:
        /*0094*/ 	.byte	0x04, 0x36
        /*0096*/ 	.short	(.L_351 - .L_350)
.L_350:
        /*0098*/ 	.word	0x00000008
.L_351:


//--------------------- .nv.info._Z14act_mul_kernelILb1ELb0ELb0EEvP6__halfPKS0_iiS3_i --------------------------
	.section	.nv.info._Z14act_mul_kernelILb1ELb0ELb0EEvP6__halfPKS0_iiS3_i,"",@"SHT_CUDA_INFO"
	.sectionflags	@""
	.align	4


	//----- nvinfo : EIATTR_CUDA_API_VERSION
	.align		4
        /*0000*/ 	.byte	0x04, 0x37
        /*0002*/ 	.short	(.L_353 - .L_352)
.L_352:
        /*0004*/ 	.word	0x00000082


	//----- nvinfo : EIATTR_KPARAM_INFO
	.align		4
.L_353:
        /*0008*/ 	.byte	0x04, 0x17
        /*000a*/ 	.short	(.L_355 - .L_354)
.L_354:
        /*000c*/ 	.word	0x00000000
        /*0010*/ 	.short	0x0005
        /*0012*/ 	.short	0x0020
        /*0014*/ 	.byte	0x00, 0xf0, 0x11, 0x00


	//----- nvinfo : EIATTR_KPARAM_INFO
	.align		4
.L_355:
        /*0018*/ 	.byte	0x04, 0x17
        /*001a*/ 	.short	(.L_357 - .L_356)
.L_356:
        /*001c*/ 	.word	0x00000000
        /*0020*/ 	.short	0x0004
        /*0022*/ 	.short	0x0018
        /*0024*/ 	.byte	0x00, 0xf0, 0x21, 0x00


	//----- nvinfo : EIATTR_KPARAM_INFO
	.align		4
.L_357:
        /*0028*/ 	.byte	0x04, 0x17
        /*002a*/ 	.short	(.L_359 - .L_358)
.L_358:
        /*002c*/ 	.word	0x00000000
        /*0030*/ 	.short	0x0003
        /*0032*/ 	.short	0x0014
        /*0034*/ 	.byte	0x00, 0xf0, 0x11, 0x00


	//----- nvinfo : EIATTR_KPARAM_INFO
	.align		4
.L_359:
        /*0038*/ 	.byte	0x04, 0x17
        /*003a*/ 	.short	(.L_361 - .L_360)
.L_360:
        /*003c*/ 	.word	0x00000000
        /*0040*/ 	.short	0x0002
        /*0042*/ 	.short	0x0010
        /*0044*/ 	.byte	0x00, 0xf0, 0x11, 0x00


	//----- nvinfo : EIATTR_KPARAM_INFO
	.align		4
.L_361:
        /*0048*/ 	.byte	0x04, 0x17
        /*004a*/ 	.short	(.L_363 - .L_362)
.L_362:
        /*004c*/ 	.word	0x00000000
        /*0050*/ 	.short	0x0001
        /*0052*/ 	.short	0x0008
        /*0054*/ 	.byte	0x00, 0xf0, 0x21, 0x00


	//----- nvinfo : EIATTR_KPARAM_INFO
	.align		4
.L_363:
        /*0058*/ 	.byte	0x04, 0x17
        /*005a*/ 	.short	(.L_365 - .L_364)
.L_364:
        /*005c*/ 	.word	0x00000000
        /*0060*/ 	.short	0x0000
        /*0062*/ 	.short	0x0000
        /*0064*/ 	.byte	0x00, 0xf0, 0x21, 0x00


	//----- nvinfo : EIATTR_SPARSE_MMA_MASK
	.align		4
.L_365:
        /*0068*/ 	.byte	0x03, 0x50
        /*006a*/ 	.short	0x0000


	//----- nvinfo : EIATTR_MAXREG_COUNT
	.align		4
        /*006c*/ 	.byte	0x03, 0x1b
        /*006e*/ 	.short	0x00ff


	//----- nvinfo : EIATTR_MERCURY_ISA_VERSION
	.align		4
        /*0070*/ 	.byte	0x03, 0x5f
        /*0072*/ 	.short	0x0101


	//----- nvinfo : EIATTR_EXIT_INSTR_OFFSETS
	.align		4
        /*0074*/ 	.byte	0x04, 0x1c
        /*0076*/ 	.short	(.L_367 - .L_366)


	//   ....[0]....
.L_366:
        /*0078*/ 	.word	0x00000060


	//   ....[1]....
        /*007c*/ 	.word	0x000002e0


	//----- nvinfo : EIATTR_CBANK_PARAM_SIZE
	.align		4
.L_367:
        /*0080*/ 	.byte	0x03, 0x19
        /*0082*/ 	.short	0x0024


	//----- nvinfo : EIATTR_PARAM_CBANK
	.align		4
        /*0084*/ 	.byte	0x04, 0x0a
        /*0086*/ 	.short	(.L_369 - .L_368)
	.align		4
.L_368:
        /*0088*/ 	.word	index@(.nv.constant0._Z14act_mul_kernelILb1ELb0ELb0EEvP6__halfPKS0_iiS3_i)
        /*008c*/ 	.short	0x0210
        /*008e*/ 	.short	0x0024


	//----- nvinfo : EIATTR_SW_WAR
	.align		4
.L_369:
        /*0090*/ 	.byte	0x04, 0x36
        /*0092*/ 	.short	(.L_371 - .L_370)
.L_370:
        /*0094*/ 	.word	0x00000008
.L_371:


//--------------------- .nv.info._Z14act_mul_kernelILb0ELb1ELb1EEvP6__halfPKS0_iiS3_i --------------------------
	.section	.nv.info._Z14act_mul_kernelILb0ELb1ELb1EEvP6__halfPKS0_iiS3_i,"",@"SHT_CUDA_INFO"
	.sectionflags	@""
	.align	4


	//----- nvinfo : EIATTR_CUDA_API_VERSION
	.align		4
        /*0000*/ 	.byte	0x04, 0x37
        /*0002*/ 	.short	(.L_373 - .L_372)
.L_372:
        /*0004*/ 	.word	0x00000082


	//----- nvinfo : EIATTR_KPARAM_INFO
	.align		4
.L_373:
        /*0008*/ 	.byte	0x04, 0x17
        /*000a*/ 	.short	(.L_375 - .L_374)
.L_374:
        /*000c*/ 	.word	0x00000000
        /*0010*/ 	.short	0x0005
        /*0012*/ 	.short	0x0020
        /*0014*/ 	.byte	0x00, 0xf0, 0x11, 0x00


	//----- nvinfo : EIATTR_KPARAM_INFO
	.align		4
.L_375:
        /*0018*/ 	.byte	0x04, 0x17
        /*001a*/ 	.short	(.L_377 - .L_376)
.L_376:
        /*001c*/ 	.word	0x00000000
        /*0020*/ 	.short	0x0004
        /*0022*/ 	.short	0x0018
        /*0024*/ 	.byte	0x00, 0xf0, 0x21, 0x00


	//----- nvinfo : EIATTR_KPARAM_INFO
	.align		4
.L_377:
        /*0028*/ 	.byte	0x04, 0x17
        /*002a*/ 	.short	(.L_379 - .L_378)
.L_378:
        /*002c*/ 	.word	0x00000000
        /*0030*/ 	.short	0x0003
        /*0032*/ 	.short	0x0014
        /*0034*/ 	.byte	0x00, 0xf0, 0x11, 0x00


	//----- nvinfo : EIATTR_KPARAM_INFO
	.align		4
.L_379:
        /*0038*/ 	.byte	0x04, 0x17
        /*003a*/ 	.short	(.L_381 - .L_380)
.L_380:
        /*003c*/ 	.word	0x00000000
        /*0040*/ 	.short	0x0002
        /*0042*/ 	.short	0x0010
        /*0044*/ 	.byte	0x00, 0xf0, 0x11, 0x00


	//----- nvinfo : EIATTR_KPARAM_INFO
	.align		4
.L_381:
        /*0048*/ 	.byte	0x04, 0x17
        /*004a*/ 	.short	(.L_383 - .L_382)
.L_382:
        /*004c*/ 	.word	0x00000000
        /*0050*/ 	.short	0x0001
        /*0052*/ 	.short	0x0008
        /*0054*/ 	.byte	0x00, 0xf0, 0x21, 0x00


	//----- nvinfo : EIATTR_KPARAM_INFO
	.align		4
.L_383:
        /*0058*/ 	.byte	0x04, 0x17
        /*005a*/ 	.short	(.L_385 - .L_384)
.L_384:
        /*005c*/ 	.word	0x00000000
        /*0060*/ 	.short	0x0000
        /*0062*/ 	.short	0x0000
        /*0064*/ 	.byte	0x00, 0xf0, 0x21, 0x00


	//----- nvinfo : EIATTR_SPARSE_MMA_MASK
	.align		4
.L_385:
        /*0068*/ 	.byte	0x03, 0x50
        /*006a*/ 	.short	0x0000


	//----- nvinfo : EIATTR_MAXREG_COUNT
	.align		4
        /*006c*/ 	.byte	0x03, 0x1b
        /*006e*/ 	.short	0x00ff


	//----- nvinfo : EIATTR_MERCURY_ISA_VERSION
	.align		4
        /*0070*/ 	.byte	0x03, 0x5f
        /*0072*/ 	.short	0x0101


	//----- nvinfo : EIATTR_EXIT_INSTR_OFFSETS
	.align		4
        /*0074*/ 	.byte	0x04, 0x1c
        /*0076*/ 	.short	(.L_387 - .L_386)


	//   ....[0]....
.L_386:
        /*0078*/ 	.word	0x00000060


	//   ....[1]....
        /*007c*/ 	.word	0x000000e0


	//   ....[2]....
        /*0080*/ 	.word	0x000002e0


	//----- nvinfo : EIATTR_CBANK_PARAM_SIZE
	.align		4
.L_387:
        /*0084*/ 	.byte	0x03, 0x19
        /*0086*/ 	.short	0x0024


	//----- nvinfo : EIATTR_PARAM_CBANK
	.align		4
        /*0088*/ 	.byte	0x04, 0x0a
        /*008a*/ 	.short	(.L_389 - .L_388)
	.align		4
.L_388:
        /*008c*/ 	.word	index@(.nv.constant0._Z14act_mul_kernelILb0ELb1ELb1EEvP6__halfPKS0_iiS3_i)
        /*0090*/ 	.short	0x0210
        /*0092*/ 	.short	0x0024


	//----- nvinfo : EIATTR_SW_WAR
	.align		4
.L_389:
        /*0094*/ 	.byte	0x04, 0x36
        /*0096*/ 	.short	(.L_391 - .L_390)
.L_390:
        /*0098*/ 	.word	0x00000008
.L_391:


//--------------------- .nv.info._Z14act_mul_kernelILb0ELb0ELb1EEvP6__halfPKS0_iiS3_i --------------------------
	.section	.nv.info._Z14act_mul_kernelILb0ELb0ELb1EEvP6__halfPKS0_iiS3_i,"",@"SHT_CUDA_INFO"
	.sectionflags	@""
	.align	4


	//----- nvinfo : EIATTR_CUDA_API_VERSION
	.align		4
        /*0000*/ 	.byte	0x04, 0x37
        /*0002*/ 	.short	(.L_393 - .L_392)
.L_392:
        /*0004*/ 	.word	0x00000082


	//----- nvinfo : EIATTR_KPARAM_INFO
	.align		4
.L_393:
        /*0008*/ 	.byte	0x04, 0x17
        /*000a*/ 	.short	(.L_395 - .L_394)
.L_394:
        /*000c*/ 	.word	0x00000000
        /*0010*/ 	.short	0x0005
        /*0012*/ 	.short	0x0020
        /*0014*/ 	.byte	0x00, 0xf0, 0x11, 0x00


	//----- nvinfo : EIATTR_KPARAM_INFO
	.align		4
.L_395:
        /*0018*/ 	.byte	0x04, 0x17
        /*001a*/ 	.short	(.L_397 - .L_396)
.L_396:
        /*001c*/ 	.word	0x00000000
        /*0020*/ 	.short	0x0004
        /*0022*/ 	.short	0x0018
        /*0024*/ 	.byte	0x00, 0xf0, 0x21, 0x00


	//----- nvinfo : EIATTR_KPARAM_INFO
	.align		4
.L_397:
        /*0028*/ 	.byte	0x04, 0x17
        /*002a*/ 	.short	(.L_399 - .L_398)
.L_398:
        /*002c*/ 	.word	0x00000000
        /*0030*/ 	.short	0x0003
        /*0032*/ 	.short	0x0014
        /*0034*/ 	.byte	0x00, 0xf0, 0x11, 0x00


	//----- nvinfo : EIATTR_KPARAM_INFO
	.align		4
.L_399:
        /*0038*/ 	.byte	0x04, 0x17
        /*003a*/ 	.short	(.L_401 - .L_400)
.L_400:
        /*003c*/ 	.word	0x00000000
        /*0040*/ 	.short	0x0002
        /*0042*/ 	.short	0x0010
        /*0044*/ 	.byte	0x00, 0xf0, 0x11, 0x00


	//----- nvinfo : EIATTR_KPARAM_INFO
	.align		4
.L_401:
        /*0048*/ 	.byte	0x04, 0x17
        /*004a*/ 	.short	(.L_403 - .L_402)
.L_402:
        /*004c*/ 	.word	0x00000000
        /*0050*/ 	.short	0x0001
        /*0052*/ 	.short	0x0008
        /*0054*/ 	.byte	0x00, 0xf0, 0x21, 0x00


	//----- nvinfo : EIATTR_KPARAM_INFO
	.align		4
.L_403:
        /*0058*/ 	.byte	0x04, 0x17
        /*005a*/ 	.short	(.L_405 - .L_404)
.L_404:
        /*005c*/ 	.word	0x00000000
        /*0060*/ 	.short	0x0000
        /*0062*/ 	.short	0x0000
        /*0064*/ 	.byte	0x00, 0xf0, 0x21, 0x00


	//----- nvinfo : EIATTR_SPARSE_MMA_MASK
	.align		4
.L_405:
        /*0068*/ 	.byte	0x03, 0x50
        /*006a*/ 	.short	0x0000


	//----- nvinfo : EIATTR_MAXREG_COUNT
	.align		4
        /*006c*/ 	.byte	0x03, 0x1b
        /*006e*/ 	.short	0x00ff


	//----- nvinfo : EIATTR_MERCURY_ISA_VERSION
	.align		4
        /*0070*/ 	.byte	0x03, 0x5f
        /*0072*/ 	.short	0x0101


	//----- nvinfo : EIATTR_EXIT_INSTR_OFFSETS
	.align		4
        /*0074*/ 	.byte	0x04, 0x1c
        /*0076*/ 	.short	(.L_407 - .L_406)


	//   ....[0]....
.L_406:
        /*0078*/ 	.word	0x00000060


	//   ....[1]....
        /*007c*/ 	.word	0x00000270


	//----- nvinfo : EIATTR_CBANK_PARAM_SIZE
	.align		4
.L_407:
        /*0080*/ 	.byte	0x03, 0x19
        /*0082*/ 	.short	0x0024


	//----- nvinfo : EIATTR_PARAM_CBANK
	.align		4
        /*0084*/ 	.byte	0x04, 0x0a
        /*0086*/ 	.short	(.L_409 - .L_408)
	.align		4
.L_408:
        /*0088*/ 	.word	index@(.nv.constant0._Z14act_mul_kernelILb0ELb0ELb1EEvP6__halfPKS0_iiS3_i)
        /*008c*/ 	.short	0x0210
        /*008e*/ 	.short	0x0024


	//----- nvinfo : EIATTR_SW_WAR
	.align		4
.L_409:
        /*0090*/ 	.byte	0x04, 0x36
        /*0092*/ 	.short	(.L_411 - .L_410)
.L_410:
        /*0094*/ 	.word	0x00000008
.L_411:


//--------------------- .nv.info._Z14act_mul_kernelILb1ELb1ELb1EEvP6__halfPKS0_iiS3_i --------------------------
	.section	.nv.info._Z14act_mul_kernelILb1ELb1ELb1EEvP6__halfPKS0_iiS3_i,"",@"SHT_CUDA_INFO"
	.sectionflags	@""
	.align	4


	//----- nvinfo : EIATTR_CUDA_API_VERSION
	.align		4
        /*0000*/ 	.byte	0x04, 0x37
        /*0002*/ 	.short	(.L_413 - .L_412)
.L_412:
        /*0004*/ 	.word	0x00000082


	//----- nvinfo : EIATTR_KPARAM_INFO
	.align		4
.L_413:
        /*0008*/ 	.byte	0x04, 0x17
        /*000a*/ 	.short	(.L_415 - .L_414)
.L_414:
        /*000c*/ 	.word	0x00000000
        /*0010*/ 	.short	0x0005
        /*0012*/ 	.short	0x0020
        /*0014*/ 	.byte	0x00, 0xf0, 0x11, 0x00


	//----- nvinfo : EIATTR_KPARAM_INFO
	.align		4
.L_415:
        /*0018*/ 	.byte	0x04, 0x17
        /*001a*/ 	.short	(.L_417 - .L_416)
.L_416:
        /*001c*/ 	.word	0x00000000
        /*0020*/ 	.short	0x0004
        /*0022*/ 	.short	0x0018
        /*0024*/ 	.byte	0x00, 0xf0, 0x21, 0x00


	//----- nvinfo : EIATTR_KPARAM_INFO
	.align		4
.L_417:
        /*0028*/ 	.byte	0x04, 0x17
        /*002a*/ 	.short	(.L_419 - .L_418)
.L_418:
        /*002c*/ 	.word	0x00000000
        /*0030*/ 	.short	0x0003
        /*0032*/ 	.short	0x0014
        /*0034*/ 	.byte	0x00, 0xf0, 0x11, 0x00


	//----- nvinfo : EIATTR_KPARAM_INFO
	.align		4
.L_419:
        /*0038*/ 	.byte	0x04, 0x17
        /*003a*/ 	.short	(.L_421 - .L_420)
.L_420:
        /*003c*/ 	.word	0x00000000
        /*0040*/ 	.short	0x0002
        /*0042*/ 	.short	0x0010
        /*0044*/ 	.byte	0x00, 0xf0, 0x11, 0x00


	//----- nvinfo : EIATTR_KPARAM_INFO
	.align		4
.L_421:
        /*0048*/ 	.byte	0x04, 0x17
        /*004a*/ 	.short	(.L_423 - .L_422)
.L_422:
        /*004c*/ 	.word	0x00000000
        /*0050*/ 	.short	0x0001
        /*0052*/ 	.short	0x0008
        /*0054*/ 	.byte	0x00, 0xf0, 0x21, 0x00


	//----- nvinfo : EIATTR_KPARAM_INFO
	.align		4
.L_423:
        /*0058*/ 	.byte	0x04, 0x17
        /*005a*/ 	.short	(.L_425 - .L_424)
.L_424:
        /*005c*/ 	.word	0x00000000
        /*0060*/ 	.short	0x0000
        /*0062*/ 	.short	0x0000
        /*0064*/ 	.byte	0x00, 0xf0, 0x21, 0x00


	//----- nvinfo : EIATTR_SPARSE_MMA_MASK
	.align		4
.L_425:
        /*0068*/ 	.byte	0x03, 0x50
        /*006a*/ 	.short	0x0000


	//----- nvinfo : EIATTR_MAXREG_COUNT
	.align		4
        /*006c*/ 	.byte	0x03, 0x1b
        /*006e*/ 	.short	0x00ff


	//----- nvinfo : EIATTR_MERCURY_ISA_VERSION
	.align		4
        /*0070*/ 	.byte	0x03, 0x5f
        /*0072*/ 	.short	0x0101


	//----- nvinfo : EIATTR_EXIT_INSTR_OFFSETS
	.align		4
        /*0074*/ 	.byte	0x04, 0x1c
        /*0076*/ 	.short	(.L_427 - .L_426)


	//   ....[0]....
.L_426:
        /*0078*/ 	.word	0x00000060


	//   ....[1]....
        /*007c*/ 	.word	0x000000e0


	//   ....[2]....
        /*0080*/ 	.word	0x00000400


	//----- nvinfo : EIATTR_CBANK_PARAM_SIZE
	.align		4
.L_427:
        /*0084*/ 	.byte	0x03, 0x19
        /*0086*/ 	.short	0x0024


	//----- nvinfo : EIATTR_PARAM_CBANK
	.align		4
        /*0088*/ 	.byte	0x04, 0x0a
        /*008a*/ 	.short	(.L_429 - .L_428)
	.align		4
.L_428:
        /*008c*/ 	.word	index@(.nv.constant0._Z14act_mul_kernelILb1ELb1ELb1EEvP6__halfPKS0_iiS3_i)
        /*0090*/ 	.short	0x0210
        /*0092*/ 	.short	0x0024


	//----- nvinfo : EIATTR_SW_WAR
	.align		4
.L_429:
        /*0094*/ 	.byte	0x04, 0x36
        /*0096*/ 	.short	(.L_431 - .L_430)
.L_430:
        /*0098*/ 	.word	0x00000008
.L_431:


//--------------------- .nv.info._Z14act_mul_kernelILb1ELb0ELb1EEvP6__halfPKS0_iiS3_i --------------------------
	.section	.nv.info._Z14act_mul_kernelILb1ELb0ELb1EEvP6__halfPKS0_iiS3_i,"",@"SHT_CUDA_INFO"
	.sectionflags	@""
	.align	4


	//----- nvinfo : EIATTR_CUDA_API_VERSION
	.align		4
        /*0000*/ 	.byte	0x04, 0x37
        /*0002*/ 	.short	(.L_433 - .L_432)
.L_432:
        /*0004*/ 	.word	0x00000082


	//----- nvinfo : EIATTR_KPARAM_INFO
	.align		4
.L_433:
        /*0008*/ 	.byte	0x04, 0x17
        /*000a*/ 	.short	(.L_435 - .L_434)
.L_434:
        /*000c*/ 	.word	0x00000000
        /*0010*/ 	.short	0x0005
        /*0012*/ 	.short	0x0020
        /*0014*/ 	.byte	0x00, 0xf0, 0x11, 0x00


	//----- nvinfo : EIATTR_KPARAM_INFO
	.align		4
.L_435:
        /*0018*/ 	.byte	0x04, 0x17
        /*001a*/ 	.short	(.L_437 - .L_436)
.L_436:
        /*001c*/ 	.word	0x00000000
        /*0020*/ 	.short	0x0004
        /*0022*/ 	.short	0x0018
        /*0024*/ 	.byte	0x00, 0xf0, 0x21, 0x00


	//----- nvinfo : EIATTR_KPARAM_INFO
	.align		4
.L_437:
        /*0028*/ 	.byte	0x04, 0x17
        /*002a*/ 	.short	(.L_439 - .L_438)
.L_438:
        /*002c*/ 	.word	0x00000000
        /*0030*/ 	.short	0x0003
        /*0032*/ 	.short	0x0014
        /*0034*/ 	.byte	0x00, 0xf0, 0x11, 0x00


	//----- nvinfo : EIATTR_KPARAM_INFO
	.align		4
.L_439:
        /*0038*/ 	.byte	0x04, 0x17
        /*003a*/ 	.short	(.L_441 - .L_440)
.L_440:
        /*003c*/ 	.word	0x00000000
        /*0040*/ 	.short	0x0002
        /*0042*/ 	.short	0x0010
        /*0044*/ 	.byte	0x00, 0xf0, 0x11, 0x00


	//----- nvinfo : EIATTR_KPARAM_INFO
	.align		4
.L_441:
        /*0048*/ 	.byte	0x04, 0x17
        /*004a*/ 	.short	(.L_443 - .L_442)
.L_442:
        /*004c*/ 	.word	0x00000000
        /*0050*/ 	.short	0x0001
        /*0052*/ 	.short	0x0008
        /*0054*/ 	.byte	0x00, 0xf0, 0x21, 0x00


	//----- nvinfo : EIATTR_KPARAM_INFO
	.align		4
.L_443:
        /*0058*/ 	.byte	0x04, 0x17
        /*005a*/ 	.short	(.L_445 - .L_444)
.L_444:
        /*005c*/ 	.word	0x00000000
        /*0060*/ 	.short	0x0000
        /*0062*/ 	.short	0x0000
        /*0064*/ 	.byte	0x00, 0xf0, 0x21, 0x00


	//----- nvinfo : EIATTR_SPARSE_MMA_MASK
	.align		4
.L_445:
        /*0068*/ 	.byte	0x03, 0x50
        /*006a*/ 	.short	0x0000


	//----- nvinfo : EIATTR_MAXREG_COUNT
	.align		4
        /*006c*/ 	.byte	0x03, 0x1b
        /*006e*/ 	.short	0x00ff


	//----- nvinfo : EIATTR_MERCURY_ISA_VERSION
	.align		4
        /*0070*/ 	.byte	0x03, 0x5f
        /*0072*/ 	.short	0x0101


	//----- nvinfo : EIATTR_EXIT_INSTR_OFFSETS
	.align		4
        /*0074*/ 	.byte	0x04, 0x1c
        /*0076*/ 	.short	(.L_447 - .L_446)


	//   ....[0]....
.L_446:
        /*0078*/ 	.word	0x00000060


	//   ....[1]....
        /*007c*/ 	.word	0x00000390


	//----- nvinfo : EIATTR_CBANK_PARAM_SIZE
	.align		4
.L_447:
        /*0080*/ 	.byte	0x03, 0x19
        /*0082*/ 	.short	0x0024


	//----- nvinfo : EIATTR_PARAM_CBANK
	.align		4
        /*0084*/ 	.byte	0x04, 0x0a
        /*0086*/ 	.short	(.L_449 - .L_448)
	.align		4
.L_448:
        /*0088*/ 	.word	index@(.nv.constant0._Z14act_mul_kernelILb1ELb0ELb1EEvP6__halfPKS0_iiS3_i)
        /*008c*/ 	.short	0x0210
        /*008e*/ 	.short	0x0024


	//----- nvinfo : EIATTR_SW_WAR
	.align		4
.L_449:
        /*0090*/ 	.byte	0x04, 0x36
        /*0092*/ 	.short	(.L_451 - .L_450)
.L_450:
        /*0094*/ 	.word	0x00000008
.L_451:


//--------------------- .nv.info._Z27softmax128_topk_norm_kernelP6__halfii --------------------------
	.section	.nv.info._Z27softmax128_topk_norm_kernelP6__halfii,"",@"SHT_CUDA_INFO"
	.sectionflags	@""
	.align	4


	//----- nvinfo : EIATTR_CUDA_API_VERSION
	.align		4
        /*0000*/ 	.byte	0x04, 0x37
        /*0002*/ 	.short	(.L_453 - .L_452)
.L_452:
        /*0004*/ 	.word	0x00000082


	//----- nvinfo : EIATTR_KPARAM_INFO
	.align		4
.L_453:
        /*0008*/ 	.byte	0x04, 0x17
        /*000a*/ 	.short	(.L_455 - .L_454)
.L_454:
        /*000c*/ 	.word	0x00000000
        /*0010*/ 	.short	0x0002
        /*0012*/ 	.short	0x000c
        /*0014*/ 	.byte	0x00, 0xf0, 0x11, 0x00


	//----- nvinfo : EIATTR_KPARAM_INFO
	.align		4
.L_455:
        /*0018*/ 	.byte	0x04, 0x17
        /*001a*/ 	.short	(.L_457 - .L_456)
.L_456:
        /*001c*/ 	.word	0x00000000
        /*0020*/ 	.short	0x0001
        /*0022*/ 	.short	0x0008
        /*0024*/ 	.byte	0x00, 0xf0, 0x11, 0x00


	//----- nvinfo : EIATTR_KPARAM_INFO
	.align		4
.L_457:
        /*0028*/ 	.byte	0x04, 0x17
        /*002a*/ 	.short	(.L_459 - .L_458)
.L_458:
        /*002c*/ 	.word	0x00000000
        /*0030*/ 	.short	0x0000
        /*0032*/ 	.short	0x0000
        /*0034*/ 	.byte	0x00, 0xf0, 0x21, 0x00


	//----- nvinfo : EIATTR_SPARSE_MMA_MASK
	.align		4
.L_459:
        /*0038*/ 	.byte	0x03, 0x50
        /*003a*/ 	.short	0x0000


	//----- nvinfo : EIATTR_MAXREG_COUNT
	.align		4
        /*003c*/ 	.byte	0x03, 0x1b
        /*003e*/ 	.short	0x00ff


	//----- nvinfo : EIATTR_MERCURY_ISA_VERSION
	.align		4
        /*0040*/ 	.byte	0x03, 0x5f
        /*0042*/ 	.short	0x0101


	//----- nvinfo : EIATTR_EXIT_INSTR_OFFSETS
	.align		4
        /*0044*/ 	.byte	0x04, 0x1c
        /*0046*/ 	.short	(.L_461 - .L_460)


	//   ....[0]....
.L_460:
        /*0048*/ 	.word	0x00000070


	//   ....[1]....
        /*004c*/ 	.word	0x000077c0


	//----- nvinfo : EIATTR_CBANK_PARAM_SIZE
	.align		4
.L_461:
        /*0050*/ 	.byte	0x03, 0x19
        /*0052*/ 	.short	0x0010


	//----- nvinfo : EIATTR_PARAM_CBANK
	.align		4
        /*0054*/ 	.byte	0x04, 0x0a
        /*0056*/ 	.short	(.L_463 - .L_462)
	.align		4
.L_462:
        /*0058*/ 	.word	index@(.nv.constant0._Z27softmax128_topk_norm_kernelP6__halfii)
        /*005c*/ 	.short	0x0210
        /*005e*/ 	.short	0x0010


	//----- nvinfo : EIATTR_SW_WAR
	.align		4
.L_463:
        /*0060*/ 	.byte	0x04, 0x36
        /*0062*/ 	.short	(.L_465 - .L_464)
.L_464:
        /*0064*/ 	.word	0x00000008
.L_465:


//--------------------- .nv.info._Z25softmax4_topk_norm_kernelP6__halfii --------------------------
	.section	.nv.info._Z25softmax4_topk_norm_kernelP6__halfii,"",@"SHT_CUDA_INFO"
	.sectionflags	@""
	.align	4


	//----- nvinfo : EIATTR_CUDA_API_VERSION
	.align		4
        /*0000*/ 	.byte	0x04, 0x37
        /*0002*/ 	.short	(.L_467 - .L_466)
.L_466:
        /*0004*/ 	.word	0x00000082


	//----- nvinfo : EIATTR_KPARAM_INFO
	.align		4
.L_467:
        /*0008*/ 	.byte	0x04, 0x17
        /*000a*/ 	.short	(.L_469 - .L_468)
.L_468:
        /*000c*/ 	.word	0x00000000
        /*0010*/ 	.short	0x0002
        /*0012*/ 	.short	0x000c
        /*0014*/ 	.byte	0x00, 0xf0, 0x11, 0x00


	//----- nvinfo : EIATTR_KPARAM_INFO
	.align		4
.L_469:
        /*0018*/ 	.byte	0x04, 0x17
        /*001a*/ 	.short	(.L_471 - .L_470)
.L_470:
        /*001c*/ 	.word	0x00000000
        /*0020*/ 	.short	0x0001
        /*0022*/ 	.short	0x0008
        /*0024*/ 	.byte	0x00, 0xf0, 0x11, 0x00


	//----- nvinfo : EIATTR_KPARAM_INFO
	.align		4
.L_471:
        /*0028*/ 	.byte	0x04, 0x17
        /*002a*/ 	.short	(.L_473 - .L_472)
.L_472:
        /*002c*/ 	.word	0x00000000
        /*0030*/ 	.short	0x0000
        /*0032*/ 	.short	0x0000
        /*0034*/ 	.byte	0x00, 0xf0, 0x21, 0x00


	//----- nvinfo : EIATTR_SPARSE_MMA_MASK
	.align		4
.L_473:
        /*0038*/ 	.byte	0x03, 0x50
        /*003a*/ 	.short	0x0000


	//----- nvinfo : EIATTR_MAXREG_COUNT
	.align		4
        /*003c*/ 	.byte	0x03, 0x1b
        /*003e*/ 	.short	0x00ff


	//----- nvinfo : EIATTR_NUM_BARRIERS
	.align		4
        /*0040*/ 	.byte	0x02, 0x4c
        /*0042*/ 	.byte	0x01
	.zero		1


	//----- nvinfo : EIATTR_MERCURY_ISA_VERSION
	.align		4
        /*0044*/ 	.byte	0x03, 0x5f
        /*0046*/ 	.short	0x0101


	//----- nvinfo : EIATTR_EXIT_INSTR_OFFSETS
	.align		4
        /*0048*/ 	.byte	0x04, 0x1c
        /*004a*/ 	.short	(.L_475 - .L_474)


	//   ....[0]....
.L_474:
        /*004c*/ 	.word	0x00000060


	//   ....[1]....
        /*0050*/ 	.word	0x00000eb0


	//----- nvinfo : EIATTR_CBANK_PARAM_SIZE
	.align		4
.L_475:
        /*0054*/ 	.byte	0x03, 0x19
        /*0056*/ 	.short	0x0010


	//----- nvinfo : EIATTR_PARAM_CBANK
	.align		4
        /*0058*/ 	.byte	0x04, 0x0a
        /*005a*/ 	.short	(.L_477 - .L_476)
	.align		4
.L_476:
        /*005c*/ 	.word	index@(.nv.constant0._Z25softmax4_topk_norm_kernelP6__halfii)
        /*0060*/ 	.short	0x0210
        /*0062*/ 	.short	0x0010


	//----- nvinfo : EIATTR_SW_WAR
	.align		4
.L_477:
        /*0064*/ 	.byte	0x04, 0x36
        /*0066*/ 	.short	(.L_479 - .L_478)
.L_478:
        /*0068*/ 	.word	0x00000008
.L_479:


//--------------------- .nv.info._Z25softmax8_topk_norm_kernelP6__halfii --------------------------
	.section	.nv.info._Z25softmax8_topk_norm_kernelP6__halfii,"",@"SHT_CUDA_INFO"
	.sectionflags	@""
	.align	4


	//----- nvinfo : EIATTR_CUDA_API_VERSION
	.align		4
        /*0000*/ 	.byte	0x04, 0x37
        /*0002*/ 	.short	(.L_481 - .L_480)
.L_480:
        /*0004*/ 	.word	0x00000082


	//----- nvinfo : EIATTR_KPARAM_INFO
	.align		4
.L_481:
        /*0008*/ 	.byte	0x04, 0x17
        /*000a*/ 	.short	(.L_483 - .L_482)
.L_482:
        /*000c*/ 	.word	0x00000000
        /*0010*/ 	.short	0x0002
        /*0012*/ 	.short	0x000c
        /*0014*/ 	.byte	0x00, 0xf0, 0x11, 0x00


	//----- nvinfo : EIATTR_KPARAM_INFO
	.align		4
.L_483:
        /*0018*/ 	.byte	0x04, 0x17
        /*001a*/ 	.short	(.L_485 - .L_484)
.L_484:
        /*001c*/ 	.word	0x00000000
        /*0020*/ 	.short	0x0001
        /*0022*/ 	.short	0x0008
        /*0024*/ 	.byte	0x00, 0xf0, 0x11, 0x00


	//----- nvinfo : EIATTR_KPARAM_INFO
	.align		4
.L_485:
        /*0028*/ 	.byte	0x04, 0x17
        /*002a*/ 	.short	(.L_487 - .L_486)
.L_486:
        /*002c*/ 	.word	0x00000000
        /*0030*/ 	.short	0x0000
        /*0032*/ 	.short	0x0000
        /*0034*/ 	.byte	0x00, 0xf0, 0x21, 0x00


	//----- nvinfo : EIATTR_SPARSE_MMA_MASK
	.align		4
.L_487:
        /*0038*/ 	.byte	0x03, 0x50
        /*003a*/ 	.short	0x0000


	//----- nvinfo : EIATTR_MAXREG_COUNT
	.align		4
        /*003c*/ 	.byte	0x03, 0x1b
        /*003e*/ 	.short	0x00ff


	//----- nvinfo : EIATTR_NUM_BARRIERS
	.align		4
        /*0040*/ 	.byte	0x02, 0x4c
        /*0042*/ 	.byte	0x01
	.zero		1


	//----- nvinfo : EIATTR_MERCURY_ISA_VERSION
	.align		4
        /*0044*/ 	.byte	0x03, 0x5f
        /*0046*/ 	.short	0x0101


	//----- nvinfo : EIATTR_EXIT_INSTR_OFFSETS
	.align		4
        /*0048*/ 	.byte	0x04, 0x1c
        /*004a*/ 	.short	(.L_489 - .L_488)


	//   ....[0]....
.L_488:
        /*004c*/ 	.word	0x00000060


	//   ....[1]....
        /*0050*/ 	.word	0x00001ad0


	//----- nvinfo : EIATTR_CBANK_PARAM_SIZE
	.align		4
.L_489:
        /*0054*/ 	.byte	0x03, 0x19
        /*0056*/ 	.short	0x0010


	//----- nvinfo : EIATTR_PARAM_CBANK
	.align		4
        /*0058*/ 	.byte	0x04, 0x0a
        /*005a*/ 	.short	(.L_491 - .L_490)
	.align		4
.L_490:
        /*005c*/ 	.word	index@(.nv.constant0._Z25softmax8_topk_norm_kernelP6__halfii)
        /*0060*/ 	.short	0x0210
        /*0062*/ 	.short	0x0010


	//----- nvinfo : EIATTR_SW_WAR
	.align		4
.L_491:
        /*0064*/ 	.byte	0x04, 0x36
        /*0066*/ 	.short	(.L_493 - .L_492)
.L_492:
        /*0068*/ 	.word	0x00000008
.L_493:


//--------------------- .nv.info._Z26softmax16_topk_norm_kernelP6__halfii --------------------------
	.section	.nv.info._Z26softmax16_topk_norm_kernelP6__halfii,"",@"SHT_CUDA_INFO"
	.sectionflags	@""
	.align	4


	//----- nvinfo : EIATTR_CUDA_API_VERSION
	.align		4
        /*0000*/ 	.byte	0x04, 0x37
        /*0002*/ 	.short	(.L_495 - .L_494)
.L_494:
        /*0004*/ 	.word	0x00000082


	//----- nvinfo : EIATTR_KPARAM_INFO
	.align		4
.L_495:
        /*0008*/ 	.byte	0x04, 0x17
        /*000a*/ 	.short	(.L_497 - .L_496)
.L_496:
        /*000c*/ 	.word	0x00000000
        /*0010*/ 	.short	0x0002
        /*0012*/ 	.short	0x000c
        /*0014*/ 	.byte	0x00, 0xf0, 0x11, 0x00


	//----- nvinfo : EIATTR_KPARAM_INFO
	.align		4
.L_497:
        /*0018*/ 	.byte	0x04, 0x17
        /*001a*/ 	.short	(.L_499 - .L_498)
.L_498:
        /*001c*/ 	.word	0x00000000
        /*0020*/ 	.short	0x0001
        /*0022*/ 	.short	0x0008
        /*0024*/ 	.byte	0x00, 0xf0, 0x11, 0x00


	//----- nvinfo : EIATTR_KPARAM_INFO
	.align		4
.L_499:
        /*0028*/ 	.byte	0x04, 0x17
        /*002a*/ 	.short	(.L_501 - .L_500)
.L_500:
        /*002c*/ 	.word	0x00000000
        /*0030*/ 	.short	0x0000
        /*0032*/ 	.short	0x0000
        /*0034*/ 	.byte	0x00, 0xf0, 0x21, 0x00


	//----- nvinfo : EIATTR_SPARSE_MMA_MASK
	.align		4
.L_501:
        /*0038*/ 	.byte	0x03, 0x50
        /*003a*/ 	.short	0x0000


	//----- nvinfo : EIATTR_MAXREG_COUNT
	.align		4
        /*003c*/ 	.byte	0x03, 0x1b
        /*003e*/ 	.short	0x00ff


	//----- nvinfo : EIATTR_NUM_BARRIERS
	.align		4
        /*0040*/ 	.byte	0x02, 0x4c
        /*0042*/ 	.byte	0x01
	.zero		1


	//----- nvinfo : EIATTR_MERCURY_ISA_VERSION
	.align		4
        /*0044*/ 	.byte	0x03, 0x5f
        /*0046*/ 	.short	0x0101


	//----- nvinfo : EIATTR_EXIT_INSTR_OFFSETS
	.align		4
        /*0048*/ 	.byte	0x04, 0x1c
        /*004a*/ 	.short	(.L_503 - .L_502)


	//   ....[0]....
.L_502:
        /*004c*/ 	.word	0x00000060


	//   ....[1]....
        /*0050*/ 	.word	0x00002330


	//----- nvinfo : EIATTR_CBANK_PARAM_SIZE
	.align		4
.L_503:
        /*0054*/ 	.byte	0x03, 0x19
        /*0056*/ 	.short	0x0010


	//----- nvinfo : EIATTR_PARAM_CBANK
	.align		4
        /*0058*/ 	.byte	0x04, 0x0a
        /*005a*/ 	.short	(.L_505 - .L_504)
	.align		4
.L_504:
        /*005c*/ 	.word	index@(.nv.constant0._Z26softmax16_topk_norm_kernelP6__halfii)
        /*0060*/ 	.short	0x0210
        /*0062*/ 	.short	0x0010


	//----- nvinfo : EIATTR_SW_WAR
	.align		4
.L_505:
        /*0064*/ 	.byte	0x04, 0x36
        /*0066*/ 	.short	(.L_507 - .L_506)
.L_506:
        /*0068*/ 	.word	0x00000008
.L_507:


//--------------------- .nv.callgraph             --------------------------
	.section	.nv.callgraph,"",@"SHT_CUDA_CALLGRAPH"
	.align	4
	.sectionentsize	8
	.align		4
        /*0000*/ 	.word	0x00000000
	.align		4
        /*0004*/ 	.word	0xffffffff
	.align		4
        /*0008*/ 	.word	0x00000000
	.align		4
        /*000c*/ 	.word	0xfffffffe
	.align		4
        /*0010*/ 	.word	0x00000000
	.align		4
        /*0014*/ 	.word	0xfffffffd
	.align		4
        /*0018*/ 	.word	0x00000000
	.align		4
        /*001c*/ 	.word	0xfffffffc


//--------------------- .nv.constant4             --------------------------
	.section	.nv.constant4,"a",@progbits
	.align	8
	.align		8
.nv.constant4:
        /*0000*/ 	.dword	_ZN38_INTERNAL_68092960_8_q_mlp_cu_e1fad2114cuda3std3__45__cpo5beginE
	.align		8
        /*0008*/ 	.dword	_ZN38_INTERNAL_68092960_8_q_mlp_cu_e1fad2114cuda3std3__45__cpo3endE
	.align		8
        /*0010*/ 	.dword	_ZN38_INTERNAL_68092960_8_q_mlp_cu_e1fad2114cuda3std3__45__cpo6cbeginE
	.align		8
        /*0018*/ 	.dword	_ZN38_INTERNAL_68092960_8_q_mlp_cu_e1fad2114cuda3std3__45__cpo4cendE
	.align		8
        /*0020*/ 	.dword	_ZN38_INTERNAL_68092960_8_q_mlp_cu_e1fad2114cuda3std3__45__cpo6rbeginE
	.align		8
        /*0028*/ 	.dword	_ZN38_INTERNAL_68092960_8_q_mlp_cu_e1fad2114cuda3std3__45__cpo4rendE
	.align		8
        /*0030*/ 	.dword	_ZN38_INTERNAL_68092960_8_q_mlp_cu_e1fad2114cuda3std3__45__cpo7crbeginE
	.align		8
        /*0038*/ 	.dword	_ZN38_INTERNAL_68092960_8_q_mlp_cu_e1fad2114cuda3std3__45__cpo5crendE
	.align		8
        /*0040*/ 	.dword	_ZN38_INTERNAL_68092960_8_q_mlp_cu_e1fad2114cuda3std3__440_GLOBAL__N__68092960_8_q_mlp_cu_e1fad2116ignoreE
	.align		8
        /*0048*/ 	.dword	_ZN38_INTERNAL_68092960_8_q_mlp_cu_e1fad2114cuda3std3__419piecewise_constructE
	.align		8
        /*0050*/ 	.dword	_ZN38_INTERNAL_68092960_8_q_mlp_cu_e1fad2114cuda3std3__48in_placeE
	.align		8
        /*0058*/ 	.dword	_ZN38_INTERNAL_68092960_8_q_mlp_cu_e1fad2114cuda3std3__420unreachable_sentinelE
	.align		8
        /*0060*/ 	.dword	_ZN38_INTERNAL_68092960_8_q_mlp_cu_e1fad2114cuda3std6ranges3__45__cpo4swapE
	.align		8
        /*0068*/ 	.dword	_ZN38_INTERNAL_68092960_8_q_mlp_cu_e1fad2114cuda3std6ranges3__45__cpo9iter_moveE
	.align		8
        /*0070*/ 	.dword	_ZN38_INTERNAL_68092960_8_q_mlp_cu_e1fad2114cuda3std6ranges3__45__cpo5beginE
	.align		8
        /*0078*/ 	.dword	_ZN38_INTERNAL_68092960_8_q_mlp_cu_e1fad2114cuda3std6ranges3__45__cpo3endE
	.align		8
        /*0080*/ 	.dword	_ZN38_INTERNAL_68092960_8_q_mlp_cu_e1fad2114cuda3std6ranges3__45__cpo6cbeginE
	.align		8
        /*0088*/ 	.dword	_ZN38_INTERNAL_68092960_8_q_mlp_cu_e1fad2114cuda3std6ranges3__45__cpo4cendE
	.align		8
        /*0090*/ 	.dword	_ZN38_INTERNAL_68092960_8_q_mlp_cu_e1fad2114cuda3std6ranges3__45__cpo7advanceE
	.align		8
        /*0098*/ 	.dword	_ZN38_INTERNAL_68092960_8_q_mlp_cu_e1fad2114cuda3std6ranges3__45__cpo9iter_swapE
	.align		8
        /*00a0*/ 	.dword	_ZN38_INTERNAL_68092960_8_q_mlp_cu_e1fad2114cuda3std6ranges3__45__cpo4nextE
	.align		8
        /*00a8*/ 	.dword	_ZN38_INTERNAL_68092960_8_q_mlp_cu_e1fad2114cuda3std6ranges3__45__cpo4prevE
	.align		8
        /*00b0*/ 	.dword	_ZN38_INTERNAL_68092960_8_q_mlp_cu_e1fad2114cuda3std6ranges3__45__cpo4dataE
	.align		8
        /*00b8*/ 	.dword	_ZN38_INTERNAL_68092960_8_q_mlp_cu_e1fad2114cuda3std6ranges3__45__cpo5cdataE
	.align		8
        /*00c0*/ 	.dword	_ZN38_INTERNAL_68092960_8_q_mlp_cu_e1fad2114cuda3std6ranges3__45__cpo4sizeE
	.align		8
        /*00c8*/ 	.dword	_ZN38_INTERNAL_68092960_8_q_mlp_cu_e1fad2114cuda3std6ranges3__45__cpo5ssizeE
	.align		8
        /*00d0*/ 	.dword	_ZN38_INTERNAL_68092960_8_q_mlp_cu_e1fad2114cuda3std6ranges3__45__cpo8distanceE
	.align		8
        /*00d8*/ 	.dword	_ZN38_INTERNAL_68092960_8_q_mlp_cu_e1fad2116thrust23THRUST_300001_SM_900_NS6system6detail10sequential3seqE


//--------------------- .text._Z10act_kernelILb0ELb1ELb0EEvP6__halfiiPKS0_i --------------------------
	.section	.text._Z10act_kernelILb0ELb1ELb0EEvP6__halfiiPKS0_i,"ax",@progbits
	.align	128
        .global         _Z10act_kernelILb0ELb1ELb0EEvP6__halfiiPKS0_i
        .type           _Z10act_kernelILb0ELb1ELb0EEvP6__halfiiPKS0_i,@function
        .size           _Z10act_kernelILb0ELb1ELb0EEvP6__halfiiPKS0_i,(.L_x_33 - _Z10act_kernelILb0ELb1ELb0EEvP6__halfiiPKS0_i)
        .other          _Z10act_kernelILb0ELb1ELb0EEvP6__halfiiPKS0_i,@"STO_CUDA_ENTRY STV_DEFAULT"
_Z10act_kernelILb0ELb1ELb0EEvP6__halfiiPKS0_i:
.text._Z10act_kernelILb0ELb1ELb0EEvP6__halfiiPKS0_i:
[----:B------:R-:W-:Y:S01]  /*0000*/  LDC R1, c[0x0][0x28] ;  /* 0x00000a00ff017b82 */ /* 0x000fe20000000800 */
[----:B------:R-:W0:Y:S01]  /*0010*/  S2R R0, SR_CTAID.Y ;  /* 0x0000000000007919 */ /* 0x000e220000002600 */
[----:B------:R-:W-:Y:S01]  /*0020*/  ULDC UR4, c[0x0][0x218] ;  /* 0x0000860000047ab9 */ /* 0x000fe20000000800 */
[----:B------:R-:W0:Y:S02]  /*0030*/  S2R R3, SR_TID.Y ;  /* 0x0000000000037919 */ /* 0x000e240000002200 */
[----:B0-----:R-:W-:-:S04]  /*0040*/  LEA R0, R0, R3, 0x2 ;  /* 0x0000000300007211 */ /* 0x001fc800078e10ff */
[----:B------:R-:W-:-:S13]  /*0050*/  ISETP.GE.AND P0, PT, R0, UR4, PT ;  /* 0x0000000400007c0c */ /* 0x000fda000bf06270 */
[----:B------:R-:W-:Y:S05]  /*0060*/  @P0 EXIT ;  /* 0x000000000000094d */ /* 0x000fea0003800000 */
[----:B------:R-:W0:Y:S01]  /*0070*/  LDC.64 R2, c[0x0][0x220] ;  /* 0x00008800ff027b82 */ /* 0x000e220000000a00 */
[----:B------:R-:W-:Y:S02]  /*0080*/  ULDC UR4, c[0x0][0x228] ;  /* 0x00008a0000047ab9 */ /* 0x000fe40000000800 */
[----:B------:R-:W-:Y:S01]  /*0090*/  IMAD R5, R0, UR4, RZ ;  /* 0x0000000400057c24 */ /* 0x000fe2000f8e02ff */
[----:B------:R-:W-:-:S03]  /*00a0*/  ULDC.64 UR4, c[0x0][0x208] ;  /* 0x0000820000047ab9 */ /* 0x000fc60000000a00 */
[----:B0-----:R-:W-:-:S06]  /*00b0*/  IMAD.WIDE R2, R5, 0x2, R2 ;  /* 0x0000000205027825 */ /* 0x001fcc00078e0202 */
[----:B------:R-:W2:Y:S02]  /*00c0*/  LDG.E.U16.CONSTANT R2, desc[UR4][R2.64] ;  /* 0x0000000402027981 */ /* 0x000ea4000c1e9500 */
[----:B--2---:R-:W-:-:S13]  /*00d0*/  ISETP.NE.AND P0, PT, R2, RZ, PT ;  /* 0x000000ff0200720c */ /* 0x004fda0003f05270 */
[----:B------:R-:W-:Y:S05]  /*00e0*/  @!P0 EXIT ;  /* 0x000000000000894d */ /* 0x000fea0003800000 */
[----:B------:R-:W0:Y:S01]  /*00f0*/  S2R R5, SR_CTAID.X ;  /* 0x0000000000057919 */ /* 0x000e220000002500 */
[----:B------:R-:W1:Y:S01]  /*0100*/  LDC.64 R2, c[0x0][0x210] ;  /* 0x00008400ff027b82 */ /* 0x000e620000000a00 */
[----:B------:R-:W-:Y:S01]  /*0110*/  ULDC UR6, c[0x0][0x21c] ;  /* 0x0000870000067ab9 */ /* 0x000fe20000000800 */
[----:B------:R-:W0:Y:S02]  /*0120*/  S2R R4, SR_TID.X ;  /* 0x0000000000047919 */ /* 0x000e240000002100 */
[----:B0-----:R-:W-:-:S05]  /*0130*/  LEA R5, R5, R4, 0x5 ;  /* 0x0000000405057211 */ /* 0x001fca00078e28ff */
[----:B------:R-:W-:-:S04]  /*0140*/  IMAD R5, R0, UR6, R5 ;  /* 0x0000000600057c24 */ /* 0x000fc8000f8e0205 */
[----:B-1----:R-:W-:-:S05]  /*0150*/  IMAD.WIDE R2, R5, 0x2, R2 ;  /* 0x0000000205027825 */ /* 0x002fca00078e0202 */
[----:B------:R-:W2:Y:S02]  /*0160*/  LDG.E.U16 R5, desc[UR4][R2.64] ;  /* 0x0000000402057981 */ /* 0x000ea4000c1e1500 */
[----:B--2---:R-:W-:Y:S01]  /*0170*/  HADD2.F32 R0, -RZ, -R5.H0_H0 ;  /* 0xa0000005ff007230 */ /* 0x004fe20000004100 */
[C---:B------:R-:W-:Y:S02]  /*0180*/  HSET2.BF.EQ.AND R6, -R5.reuse.H0_H0, 0.0226898193359375, 0.007297515869140625, PT ;  /* 0x25cf1f7905067433 */ /* 0x040fe40003802980 */
[----:B------:R-:W-:Y:S02]  /*0190*/  HSET2.BF.EQ.AND R7, -R5.H0_H0, -2.966796875, -2.615234375, PT ;  /* 0xc1efc13b05077433 */ /* 0x000fe40003802980 */
[----:B------:R-:W-:-:S06]  /*01a0*/  FFMA R0, R0, 1.4426950216293334961, -RZ ;  /* 0x3fb8aa3b00007823 */ /* 0x000fcc00000008ff */
[----:B------:R-:W0:Y:S02]  /*01b0*/  MUFU.EX2 R0, R0 ;  /* 0x0000000000007308 */ /* 0x000e240000000800 */
[----:B0-----:R-:W-:-:S05]  /*01c0*/  F2FP.F16.F32.PACK_AB R4, RZ, R0 ;  /* 0x00000000ff04723e */ /* 0x001fca00000000ff */
[----:B------:R-:W-:-:S04]  /*01d0*/  HFMA2 R4, R6.H0_H0, -0.0009765625, -0.0009765625, R4.H0_H0 ;  /* 0x9400940006047831 */ /* 0x000fc80000040804 */
[----:B------:R-:W-:-:S04]  /*01e0*/  HFMA2 R4, R6.H1_H1, -0.0009765625, -0.0009765625, R4.H0_H0 ;  /* 0x9400940006047831 */ /* 0x000fc80000040c04 */
[----:B------:R-:W-:-:S04]  /*01f0*/  HFMA2 R4, R7.H0_H0, 6.103515625e-05, 6.103515625e-05, R4.H0_H0 ;  /* 0x0400040007047831 */ /* 0x000fc80000040804 */
[----:B------:R-:W-:-:S04]  /*0200*/  HFMA2 R4, R7.H1_H1, 3.0517578125e-05, 3.0517578125e-05, R4.H0_H0 ;  /* 0x0200020007047831 */ /* 0x000fc80000040c04 */
[----:B------:R-:W-:-:S05]  /*0210*/  HADD2 R4, R4.H0_H0, 1, 1 ;  /* 0x3c003c0004047430 */ /* 0x000fca0000000800 */
[----:B------:R-:W-:-:S06]  /*0220*/  HADD2.F32 R4, -RZ, R4.H0_H0 ;  /* 0x20000004ff047230 */ /* 0x000fcc0000004100 */
[----:B------:R-:W0:Y:S02]  /*0230*/  MUFU.RCP R4, R4 ;  /* 0x0000000400047308 */ /* 0x000e240000001000 */
[----:B0-----:R-:W-:-:S05]  /*0240*/  F2FP.F16.F32.PACK_AB R0, RZ, R4 ;  /* 0x00000004ff00723e */ /* 0x001fca00000000ff */
[----:B------:R-:W-:-:S05]  /*0250*/  HMUL2 R0, R5.H0_H0, R0.H0_H0 ;  /* 0x2000000005007232 */ /* 0x000fca0000000800 */
[----:B------:R-:W-:Y:S01]  /*0260*/  STG.E.U16 desc[UR4][R2.64], R0 ;  /* 0x0000000002007986 */ /* 0x000fe2000c101504 */
[----:B------:R-:W-:Y:S05]  /*0270*/  EXIT ;  /* 0x000000000000794d */ /* 0x000fea0003800000 */
.L_x_0:
[----:B------:R-:W-:-:S00]  /*0280*/  BRA `(.L_x_0) ;  /* 0xfffffffc00fc7947 */ /* 0x000fc0000383ffff */
[----:B------:R-:W-:-:S00]  /*0290*/  NOP ;  /* 0x0000000000007918 */ /* 0x000fc00000000000 */
        /* <DEDUP_REMOVED lines=14> */
.L_x_33:


//--------------------- .text._Z10act_kernelILb0ELb0ELb0EEvP6__halfiiPKS0_i --------------------------
	.section	.text._Z10act_kernelILb0ELb0ELb0EEvP6__halfiiPKS0_i,"ax",@progbits
	.align	128
        .global         _Z10act_kernelILb0ELb0ELb0EEvP6__halfiiPKS0_i
        .type           _Z10act_kernelILb0ELb0ELb0EEvP6__halfiiPKS0_i,@function
        .size           _Z10act_kernelILb0ELb0ELb0EEvP6__halfiiPKS0_i,(.L_x_34 - _Z10act_kernelILb0ELb0ELb0EEvP6__halfiiPKS0_i)
        .other          _Z10act_kernelILb0ELb0ELb0EEvP6__halfiiPKS0_i,@"STO_CUDA_ENTRY STV_DEFAULT"
_Z10act_kernelILb0ELb0ELb0EEvP6__halfiiPKS0_i:
.text._Z10act_kernelILb0ELb0ELb0EEvP6__halfiiPKS0_i:
[----:B------:R-:W-:Y:S01]  /*0000*/  LDC R1, c[0x0][0x28] ;  /* 0x00000a00ff017b82 */ /* 0x000fe20000000800 */
[----:B------:R-:W0:Y:S01]  /*0010*/  S2R R0, SR_CTAID.Y ;  /* 0x0000000000007919 */ /* 0x000e220000002600 */
[----:B------:R-:W-:Y:S01]  /*0020*/  ULDC UR4, c[0x0][0x218] ;  /* 0x0000860000047ab9 */ /* 0x000fe20000000800 */
[----:B------:R-:W0:Y:S02]  /*0030*/  S2R R3, SR_TID.Y ;  /* 0x0000000000037919 */ /* 0x000e240000002200 */
[----:B0-----:R-:W-:-:S04]  /*0040*/  LEA R0, R0, R3, 0x2 ;  /* 0x0000000300007211 */ /* 0x001fc800078e10ff */
[----:B------:R-:W-:-:S13]  /*0050*/  ISETP.GE.AND P0, PT, R0, UR4, PT ;  /* 0x0000000400007c0c */ /* 0x000fda000bf06270 */
[----:B------:R-:W-:Y:S05]  /*0060*/  @P0 EXIT ;  /* 0x000000000000094d */ /* 0x000fea0003800000 */
[----:B------:R-:W0:Y:S01]  /*0070*/  S2R R5, SR_TID.X ;  /* 0x0000000000057919 */ /* 0x000e220000002100 */
[----:B------:R-:W1:Y:S01]  /*0080*/  LDC.64 R2, c[0x0][0x210] ;  /* 0x00008400ff027b82 */ /* 0x000e620000000a00 */
[----:B------:R-:W-:Y:S01]  /*0090*/  ULDC UR4, c[0x0][0x21c] ;  /* 0x0000870000047ab9 */ /* 0x000fe20000000800 */
[----:B------:R-:W0:Y:S02]  /*00a0*/  S2R R4, SR_CTAID.X ;  /* 0x0000000000047919 */ /* 0x000e240000002500 */
[----:B0-----:R-:W-:-:S05]  /*00b0*/  LEA R5, R4, R5, 0x5 ;  /* 0x0000000504057211 */ /* 0x001fca00078e28ff */
[----:B------:R-:W-:Y:S01]  /*00c0*/  IMAD R5, R0, UR4, R5 ;  /* 0x0000000400057c24 */ /* 0x000fe2000f8e0205 */
[----:B------:R-:W-:-:S03]  /*00d0*/  ULDC.64 UR4, c[0x0][0x208] ;  /* 0x0000820000047ab9 */ /* 0x000fc60000000a00 */
        /* <DEDUP_REMOVED lines=19> */
.L_x_1:
        /* <DEDUP_REMOVED lines=15> */
.L_x_34:


//--------------------- .text._Z10act_kernelILb1ELb1ELb0EEvP6__halfiiPKS0_i --------------------------
	.section	.text._Z10act_kernelILb1ELb1ELb0EEvP6__halfiiPKS0_i,"ax",@progbits
	.align	128
        .global         _Z10act_kernelILb1ELb1ELb0EEvP6__halfiiPKS0_i
        .type           _Z10act_kernelILb1ELb1ELb0EEvP6__halfiiPKS0_i,@function
        .size           _Z10act_kernelILb1ELb1ELb0EEvP6__halfiiPKS0_i,(.L_x_35 - _Z10act_kernelILb1ELb1ELb0EEvP6__halfiiPKS0_i)
        .other          _Z10act_kernelILb1ELb1ELb0EEvP6__halfiiPKS0_i,@"STO_CUDA_ENTRY STV_DEFAULT"
_Z10act_kernelILb1ELb1ELb0EEvP6__halfiiPKS0_i:
.text._Z10act_kernelILb1ELb1ELb0EEvP6__halfiiPKS0_i:
        /* <DEDUP_REMOVED lines=19> */
[----:B0-----:R-:W-:-:S04]  /*0130*/  LEA R2, R2, R3, 0x5 ;  /* 0x0000000302027211 */ /* 0x001fc800078e28ff */
[----:B------:R-:W-:-:S05]  /*0140*/  SHF.L.U32 R3, R2, 0x1, RZ ;  /* 0x0000000102037819 */ /* 0x000fca00000006ff */
[----:B------:R-:W-:-:S05]  /*0150*/  IMAD R3, R0, UR6, R3 ;  /* 0x0000000600037c24 */ /* 0x000fca000f8e0203 */
[----:B------:R-:W-:-:S04]  /*0160*/  LEA.HI R3, R3, R3, RZ, 0x1 ;  /* 0x0000000303037211 */ /* 0x000fc800078f08ff */
[----:B------:R-:W-:-:S05]  /*0170*/  SHF.R.S32.HI R3, RZ, 0x1, R3 ;  /* 0x00000001ff037819 */ /* 0x000fca0000011403 */
[----:B-1----:R-:W-:-:S05]  /*0180*/  IMAD.WIDE R4, R3, 0x4, R4 ;  /* 0x0000000403047825 */ /* 0x002fca00078e0204 */
[----:B------:R-:W2:Y:S02]  /*0190*/  LDG.E R3, desc[UR4][R4.64] ;  /* 0x0000000404037981 */ /* 0x000ea4000c1e1900 */
[--C-:B--2---:R-:W-:Y:S01]  /*01a0*/  HADD2.F32 R0, -RZ, -R3.reuse.H0_H0 ;  /* 0xa0000003ff007230 */ /* 0x104fe20000004100 */
[----:B------:R-:W-:Y:S01]  /*01b0*/  HSET2.BF.EQ.AND R6, -R3, 0.007297515869140625, 0.007297515869140625, PT ;  /* 0x1f791f7903067433 */ /* 0x000fe20003802180 */
[----:B------:R-:W-:-:S03]  /*01c0*/  HADD2.F32 R2, -RZ, -R3.H1_H1 ;  /* 0xb0000003ff027230 */ /* 0x000fc60000004100 */
[----:B------:R-:W-:Y:S02]  /*01d0*/  FFMA R0, R0, 1.4426950216293334961, -RZ ;  /* 0x3fb8aa3b00007823 */ /* 0x000fe400000008ff */
[----:B------:R-:W-:-:S04]  /*01e0*/  FFMA R2, R2, 1.4426950216293334961, -RZ ;  /* 0x3fb8aa3b02027823 */ /* 0x000fc800000008ff */
[----:B------:R-:W-:Y:S08]  /*01f0*/  MUFU.EX2 R0, R0 ;  /* 0x0000000000007308 */ /* 0x000ff00000000800 */
[----:B------:R-:W0:Y:S02]  /*0200*/  MUFU.EX2 R7, R2 ;  /* 0x0000000200077308 */ /* 0x000e240000000800 */
[----:B0-----:R-:W-:-:S02]  /*0210*/  F2FP.F16.F32.PACK_AB R8, R7, R0 ;  /* 0x000000000708723e */ /* 0x001fc400000000ff */
[----:B------:R-:W-:-:S04]  /*0220*/  HSET2.BF.EQ.AND R7, -R3, 0.0226898193359375, 0.0226898193359375, PT ;  /* 0x25cf25cf03077433 */ /* 0x000fc80003802180 */
[----:B------:R-:W-:Y:S01]  /*0230*/  HFMA2.MMA R6, R6, -0.0009765625, -0.0009765625, R8 ;  /* 0x9400940006067835 */ /* 0x000fe20000000008 */
[----:B------:R-:W-:-:S09]  /*0240*/  HSET2.BF.EQ.AND R8, -R3, -2.615234375, -2.615234375, PT ;  /* 0xc13bc13b03087433 */ /* 0x000fd20003802180 */
[----:B------:R-:W-:Y:S01]  /*0250*/  HFMA2 R6, R7, -0.0009765625, -0.0009765625, R6 ;  /* 0x9400940007067831 */ /* 0x000fe20000000006 */
[----:B------:R-:W-:-:S05]  /*0260*/  HSET2.BF.EQ.AND R7, -R3, -2.966796875, -2.966796875, PT ;  /* 0xc1efc1ef03077433 */ /* 0x000fca0003802180 */
[----:B------:R-:W-:-:S10]  /*0270*/  HFMA2.MMA R6, R8, 6.103515625e-05, 6.103515625e-05, R6 ;  /* 0x0400040008067835 */ /* 0x000fd40000000006 */
[----:B------:R-:W-:-:S04]  /*0280*/  HFMA2 R6, R7, 3.0517578125e-05, 3.0517578125e-05, R6 ;  /* 0x0200020007067831 */ /* 0x000fc80000000006 */
[----:B------:R-:W-:-:S05]  /*0290*/  HADD2 R6, R6, 1, 1 ;  /* 0x3c003c0006067430 */ /* 0x000fca0000000000 */
[--C-:B------:R-:W-:Y:S02]  /*02a0*/  HADD2.F32 R0, -RZ, R6.reuse.H0_H0 ;  /* 0x20000006ff007230 */ /* 0x100fe40000004100 */
[----:B------:R-:W-:-:S04]  /*02b0*/  HADD2.F32 R6, -RZ, R6.H1_H1 ;  /* 0x30000006ff067230 */ /* 0x000fc80000004100 */
[----:B------:R-:W-:Y:S08]  /*02c0*/  MUFU.RCP R0, R0 ;  /* 0x0000000000007308 */ /* 0x000ff00000001000 */
[----:B------:R-:W0:Y:S02]  /*02d0*/  MUFU.RCP R7, R6 ;  /* 0x0000000600077308 */ /* 0x000e240000001000 */
[----:B0-----:R-:W-:-:S05]  /*02e0*/  F2FP.F16.F32.PACK_AB R7, R7, R0 ;  /* 0x000000000707723e */ /* 0x001fca00000000ff */
[----:B------:R-:W-:-:S05]  /*02f0*/  HMUL2 R3, R3, R7 ;  /* 0x0000000703037232 */ /* 0x000fca0000000000 */
[----:B------:R-:W-:Y:S01]  /*0300*/  STG.E desc[UR4][R4.64], R3 ;  /* 0x0000000304007986 */ /* 0x000fe2000c101904 */
[----:B------:R-:W-:Y:S05]  /*0310*/  EXIT ;  /* 0x000000000000794d */ /* 0x000fea0003800000 */
.L_x_2:
        /* <DEDUP_REMOVED lines=14> */
.L_x_35:


//--------------------- .text._Z10act_kernelILb1ELb0ELb0EEvP6__halfiiPKS0_i --------------------------
	.section	.text._Z10act_kernelILb1ELb0ELb0EEvP6__halfiiPKS0_i,"ax",@progbits
	.align	128
        .global         _Z10act_kernelILb1ELb0ELb0EEvP6__halfiiPKS0_i
        .type           _Z10act_kernelILb1ELb0ELb0EEvP6__halfiiPKS0_i,@function
        .size           _Z10act_kernelILb1ELb0ELb0EEvP6__halfiiPKS0_i,(.L_x_36 - _Z10act_kernelILb1ELb0ELb0EEvP6__halfiiPKS0_i)
        .other          _Z10act_kernelILb1ELb0ELb0EEvP6__halfiiPKS0_i,@"STO_CUDA_ENTRY STV_DEFAULT"
_Z10act_kernelILb1ELb0ELb0EEvP6__halfiiPKS0_i:
.text._Z10act_kernelILb1ELb0ELb0EEvP6__halfiiPKS0_i:
        /* <DEDUP_REMOVED lines=11> */
[----:B0-----:R-:W-:-:S04]  /*00b0*/  LEA R2, R3, R2, 0x5 ;  /* 0x0000000203027211 */ /* 0x001fc800078e28ff */
[----:B------:R-:W-:-:S05]  /*00c0*/  SHF.L.U32 R3, R2, 0x1, RZ ;  /* 0x0000000102037819 */ /* 0x000fca00000006ff */
[----:B------:R-:W-:Y:S01]  /*00d0*/  IMAD R3, R0, UR4, R3 ;  /* 0x0000000400037c24 */ /* 0x000fe2000f8e0203 */
[----:B------:R-:W-:-:S04]  /*00e0*/  ULDC.64 UR4, c[0x0][0x208] ;  /* 0x0000820000047ab9 */ /* 0x000fc80000000a00 */
        /* <DEDUP_REMOVED lines=28> */
.L_x_3:
        /* <DEDUP_REMOVED lines=13> */
.L_x_36:


//--------------------- .text._Z10act_kernelILb0ELb1ELb1EEvP6__halfiiPKS0_i --------------------------
	.section	.text._Z10act_kernelILb0ELb1ELb1EEvP6__halfiiPKS0_i,"ax",@progbits
	.align	128
        .global         _Z10act_kernelILb0ELb1ELb1EEvP6__halfiiPKS0_i
        .type           _Z10act_kernelILb0ELb1ELb1EEvP6__halfiiPKS0_i,@function
        .size           _Z10act_kernelILb0ELb1ELb1EEvP6__halfiiPKS0_i,(.L_x_37 - _Z10act_kernelILb0ELb1ELb1EEvP6__halfiiPKS0_i)
        .other          _Z10act_kernelILb0ELb1ELb1EEvP6__halfiiPKS0_i,@"STO_CUDA_ENTRY STV_DEFAULT"
_Z10act_kernelILb0ELb1ELb1EEvP6__halfiiPKS0_i:
.text._Z10act_kernelILb0ELb1ELb1EEvP6__halfiiPKS0_i:
        /* <DEDUP_REMOVED lines=22> */
[----:B------:R-:W2:Y:S01]  /*0160*/  LDG.E.U16 R0, desc[UR4][R2.64] ;  /* 0x0000000402007981 */ /* 0x000ea2000c1e1500 */
[----:B------:R-:W-:Y:S01]  /*0170*/  UMOV UR6, 0xf0000000 ;  /* 0xf000000000067882 */ /* 0x000fe20000000000 */
[----:B------:R-:W-:Y:S01]  /*0180*/  UMOV UR7, 0x380fffff ;  /* 0x380fffff00077882 */ /* 0x000fe20000000000 */
[----:B--2---:R-:W-:-:S05]  /*0190*/  HADD2.F32 R0, -RZ, R0.H0_H0 ;  /* 0x20000000ff007230 */ /* 0x004fca0000004100 */
[----:B------:R-:W-:-:S04]  /*01a0*/  FMUL.FTZ R5, R0, 0.044714998453855514526 ;  /* 0x3d37271300057820 */ /* 0x000fc80000410000 */
[----:B------:R-:W-:-:S04]  /*01b0*/  FMUL.FTZ R5, R0, R5 ;  /* 0x0000000500057220 */ /* 0x000fc80000410000 */
[C---:B------:R-:W-:Y:S01]  /*01c0*/  FFMA.FTZ R5, R0.reuse, R5, R0 ;  /* 0x0000000500057223 */ /* 0x040fe20000010000 */
[----:B------:R-:W-:-:S03]  /*01d0*/  FMUL.FTZ R0, R0, 0.5 ;  /* 0x3f00000000007820 */ /* 0x000fc60000410000 */
[----:B------:R-:W-:Y:S02]  /*01e0*/  FMUL.FTZ R8, R5, 0.79788458347320556641 ;  /* 0x3f4c422a05087820 */ /* 0x000fe40000410000 */
[----:B------:R-:W-:Y:S08]  /*01f0*/  F2F.F64.F32 R4, R0 ;  /* 0x0000000000047310 */ /* 0x000ff00000201800 */
[----:B------:R-:W0:Y:S02]  /*0200*/  MUFU.TANH R8, R8 ;  /* 0x0000000800087308 */ /* 0x000e240000002400 */
[----:B0-----:R-:W-:-:S06]  /*0210*/  FMUL.FTZ R9, R8, 1 ;  /* 0x3f80000008097820 */ /* 0x001fcc0000410000 */
[----:B------:R-:W0:Y:S02]  /*0220*/  F2F.F64.F32 R6, R9 ;  /* 0x0000000900067310 */ /* 0x000e240000201800 */
[----:B0-----:R-:W-:-:S08]  /*0230*/  DADD R6, R6, 1 ;  /* 0x3ff0000006067429 */ /* 0x001fd00000000000 */
[----:B------:R-:W-:-:S06]  /*0240*/  DMUL R4, R4, R6 ;  /* 0x0000000604047228 */ /* 0x000fcc0000000000 */
[----:B------:R-:W0:Y:S02]  /*0250*/  F2F.F32.F64 R6, R4 ;  /* 0x0000000400067310 */ /* 0x000e240000301000 */
[----:B------:R-:W-:-:S14]  /*0260*/  DSETP.GEU.AND P0, PT, |R4|, UR6, PT ;  /* 0x0000000604007e2a */ /* 0x000fdc000bf0e200 */
[----:B0-----:R-:W-:-:S05]  /*0270*/  @!P0 FMUL R6, R6, 1.175494350822287508e-38 ;  /* 0x0080000006068820 */ /* 0x001fca0000400000 */
[----:B------:R-:W-:-:S05]  /*0280*/  F2FP.F16.F32.PACK_AB R6, RZ, R6 ;  /* 0x00000006ff06723e */ /* 0x000fca00000000ff */
[----:B------:R-:W-:Y:S01]  /*0290*/  STG.E.U16 desc[UR4][R2.64], R6 ;  /* 0x0000000602007986 */ /* 0x000fe2000c101504 */
[----:B------:R-:W-:Y:S05]  /*02a0*/  EXIT ;  /* 0x000000000000794d */ /* 0x000fea0003800000 */
.L_x_4:
        /* <DEDUP_REMOVED lines=13> */
.L_x_37:


//--------------------- .text._Z10act_kernelILb0ELb0ELb1EEvP6__halfiiPKS0_i --------------------------
	.section	.text._Z10act_kernelILb0ELb0ELb1EEvP6__halfiiPKS0_i,"ax",@progbits
	.align	128
        .global         _Z10act_kernelILb0ELb0ELb1EEvP6__halfiiPKS0_i
        .type           _Z10act_kernelILb0ELb0ELb1EEvP6__halfiiPKS0_i,@function
        .size           _Z10act_kernelILb0ELb0ELb1EEvP6__halfiiPKS0_i,(.L_x_38 - _Z10act_kernelILb0ELb0ELb1EEvP6__halfiiPKS0_i)
        .other          _Z10act_kernelILb0ELb0ELb1EEvP6__halfiiPKS0_i,@"STO_CUDA_ENTRY STV_DEFAULT"
_Z10act_kernelILb0ELb0ELb1EEvP6__halfiiPKS0_i:
.text._Z10act_kernelILb0ELb0ELb1EEvP6__halfiiPKS0_i:
        /* <DEDUP_REMOVED lines=36> */
.L_x_5:
        /* <DEDUP_REMOVED lines=12> */
.L_x_38:


//--------------------- .text._Z10act_kernelILb1ELb1ELb1EEvP6__halfiiPKS0_i --------------------------
	.section	.text._Z10act_kernelILb1ELb1ELb1EEvP6__halfiiPKS0_i,"ax",@progbits
	.align	128
        .global         _Z10act_kernelILb1ELb1ELb1EEvP6__halfiiPKS0_i
        .type           _Z10act_kernelILb1ELb1ELb1EEvP6__halfiiPKS0_i,@function
        .size           _Z10act_kernelILb1ELb1ELb1EEvP6__halfiiPKS0_i,(.L_x_39 - _Z10act_kernelILb1ELb1ELb1EEvP6__halfiiPKS0_i)
        .other          _Z10act_kernelILb1ELb1ELb1EEvP6__halfiiPKS0_i,@"STO_CUDA_ENTRY STV_DEFAULT"
_Z10act_kernelILb1ELb1ELb1EEvP6__halfiiPKS0_i:
.text._Z10act_kernelILb1ELb1ELb1EEvP6__halfiiPKS0_i:
        /* <DEDUP_REMOVED lines=25> */
[----:B------:R-:W2:Y:S01]  /*0190*/  LDG.E R0, desc[UR4][R2.64] ;  /* 0x0000000402007981 */ /* 0x000ea2000c1e1900 */
[----:B------:R-:W-:Y:S01]  /*01a0*/  UMOV UR6, 0xf0000000 ;  /* 0xf000000000067882 */ /* 0x000fe20000000000 */
[----:B------:R-:W-:Y:S01]  /*01b0*/  UMOV UR7, 0x380fffff ;  /* 0x380fffff00077882 */ /* 0x000fe20000000000 */
[--C-:B--2---:R-:W-:Y:S02]  /*01c0*/  HADD2.F32 R4, -RZ, R0.reuse.H0_H0 ;  /* 0x20000000ff047230 */ /* 0x104fe40000004100 */
[----:B------:R-:W-:-:S03]  /*01d0*/  HADD2.F32 R8, -RZ, R0.H1_H1 ;  /* 0x30000000ff087230 */ /* 0x000fc60000004100 */
[C---:B------:R-:W-:Y:S01]  /*01e0*/  FMUL.FTZ R5, R4.reuse, 0.044714998453855514526 ;  /* 0x3d37271304057820 */ /* 0x040fe20000410000 */
[----:B------:R-:W-:Y:S01]  /*01f0*/  FMUL.FTZ R12, R4, 0.5 ;  /* 0x3f000000040c7820 */ /* 0x000fe20000410000 */
[C---:B------:R-:W-:Y:S01]  /*0200*/  FMUL.FTZ R7, R8.reuse, 0.044714998453855514526 ;  /* 0x3d37271308077820 */ /* 0x040fe20000410000 */
[----:B------:R-:W-:Y:S01]  /*0210*/  FMUL.FTZ R15, R8, 0.5 ;  /* 0x3f000000080f7820 */ /* 0x000fe20000410000 */
[----:B------:R-:W-:Y:S02]  /*0220*/  FMUL.FTZ R5, R4, R5 ;  /* 0x0000000504057220 */ /* 0x000fe40000410000 */
[----:B------:R-:W-:Y:S02]  /*0230*/  FMUL.FTZ R7, R8, R7 ;  /* 0x0000000708077220 */ /* 0x000fe40000410000 */
[----:B------:R-:W-:Y:S02]  /*0240*/  FFMA.FTZ R5, R4, R5, R4 ;  /* 0x0000000504057223 */ /* 0x000fe40000010004 */
[----:B------:R-:W-:-:S02]  /*0250*/  FFMA.FTZ R7, R8, R7, R8 ;  /* 0x0000000708077223 */ /* 0x000fc40000010008 */
[----:B------:R-:W-:Y:S01]  /*0260*/  FMUL.FTZ R0, R5, 0.79788458347320556641 ;  /* 0x3f4c422a05007820 */ /* 0x000fe20000410000 */
[----:B------:R-:W-:Y:S01]  /*0270*/  F2F.F64.F32 R8, R15 ;  /* 0x0000000f00087310 */ /* 0x000fe20000201800 */
[----:B------:R-:W-:-:S07]  /*0280*/  FMUL.FTZ R14, R7, 0.79788458347320556641 ;  /* 0x3f4c422a070e7820 */ /* 0x000fce0000410000 */
[----:B------:R-:W0:Y:S08]  /*0290*/  MUFU.TANH R0, R0 ;  /* 0x0000000000007308 */ /* 0x000e300000002400 */
[----:B------:R-:W1:Y:S08]  /*02a0*/  MUFU.TANH R14, R14 ;  /* 0x0000000e000e7308 */ /* 0x000e700000002400 */
[----:B------:R-:W-:Y:S01]  /*02b0*/  F2F.F64.F32 R4, R12 ;  /* 0x0000000c00047310 */ /* 0x000fe20000201800 */
[----:B0-----:R-:W-:-:S07]  /*02c0*/  FMUL.FTZ R13, R0, 1 ;  /* 0x3f800000000d7820 */ /* 0x001fce0000410000 */
[----:B------:R-:W0:Y:S01]  /*02d0*/  F2F.F64.F32 R6, R13 ;  /* 0x0000000d00067310 */ /* 0x000e220000201800 */
[----:B-1----:R-:W-:-:S07]  /*02e0*/  FMUL.FTZ R16, R14, 1 ;  /* 0x3f8000000e107820 */ /* 0x002fce0000410000 */
[----:B------:R-:W1:Y:S01]  /*02f0*/  F2F.F64.F32 R10, R16 ;  /* 0x00000010000a7310 */ /* 0x000e620000201800 */
[----:B0-----:R-:W-:Y:S02]  /*0300*/  DADD R6, R6, 1 ;  /* 0x3ff0000006067429 */ /* 0x001fe40000000000 */
[----:B-1----:R-:W-:-:S06]  /*0310*/  DADD R10, R10, 1 ;  /* 0x3ff000000a0a7429 */ /* 0x002fcc0000000000 */
[----:B------:R-:W-:Y:S02]  /*0320*/  DMUL R4, R4, R6 ;  /* 0x0000000604047228 */ /* 0x000fe40000000000 */
[----:B------:R-:W-:-:S04]  /*0330*/  DMUL R8, R8, R10 ;  /* 0x0000000a08087228 */ /* 0x000fc80000000000 */
[----:B------:R-:W0:Y:S02]  /*0340*/  F2F.F32.F64 R0, R4 ;  /* 0x0000000400007310 */ /* 0x000e240000301000 */
[----:B------:R-:W-:Y:S02]  /*0350*/  DSETP.GEU.AND P0, PT, |R4|, UR6, PT ;  /* 0x0000000604007e2a */ /* 0x000fe4000bf0e200 */
[----:B------:R-:W-:-:S04]  /*0360*/  DSETP.GEU.AND P1, PT, |R8|, UR6, PT ;  /* 0x0000000608007e2a */ /* 0x000fc8000bf2e200 */
[----:B------:R-:W1:Y:S08]  /*0370*/  F2F.F32.F64 R7, R8 ;  /* 0x0000000800077310 */ /* 0x000e700000301000 */
[----:B0-----:R-:W-:Y:S02]  /*0380*/  @!P0 FMUL R0, R0, 1.175494350822287508e-38 ;  /* 0x0080000000008820 */ /* 0x001fe40000400000 */
[----:B-1----:R-:W-:-:S05]  /*0390*/  @!P1 FMUL R7, R7, 1.175494350822287508e-38 ;  /* 0x0080000007079820 */ /* 0x002fca0000400000 */
[----:B------:R-:W-:-:S05]  /*03a0*/  F2FP.F16.F32.PACK_AB R7, R7, R0 ;  /* 0x000000000707723e */ /* 0x000fca00000000ff */
[----:B------:R-:W-:Y:S01]  /*03b0*/  STG.E desc[UR4][R2.64], R7 ;  /* 0x0000000702007986 */ /* 0x000fe2000c101904 */
[----:B------:R-:W-:Y:S05]  /*03c0*/  EXIT ;  /* 0x000000000000794d */ /* 0x000fea0003800000 */
.L_x_6:
        /* <DEDUP_REMOVED lines=11> */
.L_x_39:


//--------------------- .text._Z10act_kernelILb1ELb0ELb1EEvP6__halfiiPKS0_i --------------------------
	.section	.text._Z10act_kernelILb1ELb0ELb1EEvP6__halfiiPKS0_i,"ax",@progbits
	.align	128
        .global         _Z10act_kernelILb1ELb0ELb1EEvP6__halfiiPKS0_i
        .type           _Z10act_kernelILb1ELb0ELb1EEvP6__halfiiPKS0_i,@function
        .size           _Z10act_kernelILb1ELb0ELb1EEvP6__halfiiPKS0_i,(.L_x_40 - _Z10act_kernelILb1ELb0ELb1EEvP6__halfiiPKS0_i)
        .other          _Z10act_kernelILb1ELb0ELb1EEvP6__halfiiPKS0_i,@"STO_CUDA_ENTRY STV_DEFAULT"
_Z10act_kernelILb1ELb0ELb1EEvP6__halfiiPKS0_i:
.text._Z10act_kernelILb1ELb0ELb1EEvP6__halfiiPKS0_i:
        /* <DEDUP_REMOVED lines=54> */
.L_x_7:
        /* <DEDUP_REMOVED lines=10> */
.L_x_40:


//--------------------- .text._Z14act_mul_kernelILb0ELb1ELb0EEvP6__halfPKS0_iiS3_i --------------------------
	.section	.text._Z14act_mul_kernelILb0ELb1ELb0EEvP6__halfPKS0_iiS3_i,"ax",@progbits
	.align	128
        .global         _Z14act_mul_kernelILb0ELb1ELb0EEvP6__halfPKS0_iiS3_i
        .type           _Z14act_mul_kernelILb0ELb1ELb0EEvP6__halfPKS0_iiS3_i,@function
        .size           _Z14act_mul_kernelILb0ELb1ELb0EEvP6__halfPKS0_iiS3_i,(.L_x_41 - _Z14act_mul_kernelILb0ELb1ELb0EEvP6__halfPKS0_iiS3_i)
        .other          _Z14act_mul_kernelILb0ELb1ELb0EEvP6__halfPKS0_iiS3_i,@"STO_CUDA_ENTRY STV_DEFAULT"
_Z14act_mul_kernelILb0ELb1ELb0EEvP6__halfPKS0_iiS3_i:
.text._Z14act_mul_kernelILb0ELb1ELb0EEvP6__halfPKS0_iiS3_i:
        /* <DEDUP_REMOVED lines=20> */
[----:B------:R-:W-:Y:S02]  /*0140*/  IMAD R7, R0, UR6, R5 ;  /* 0x0000000600077c24 */ /* 0x000fe4000f8e0205 */
[----:B------:R-:W0:Y:S02]  /*0150*/  LDC.64 R4, c[0x0][0x218] ;  /* 0x00008600ff047b82 */ /* 0x000e240000000a00 */
[----:B-1----:R-:W-:-:S05]  /*0160*/  IMAD.WIDE R2, R7, 0x2, R2 ;  /* 0x0000000207027825 */ /* 0x002fca00078e0202 */
[----:B------:R-:W2:Y:S01]  /*0170*/  LDG.E.U16 R9, desc[UR4][R2.64] ;  /* 0x0000000402097981 */ /* 0x000ea2000c1e1500 */
[----:B0-----:R-:W-:-:S06]  /*0180*/  IMAD.WIDE R4, R7, 0x2, R4 ;  /* 0x0000000207047825 */ /* 0x001fcc00078e0204 */
[----:B------:R-:W3:Y:S01]  /*0190*/  LDG.E.U16.CONSTANT R5, desc[UR4][R4.64] ;  /* 0x0000000404057981 */ /* 0x000ee2000c1e9500 */
        /* <DEDUP_REMOVED lines=14> */
[----:B------:R-:W-:-:S04]  /*0280*/  HMUL2 R0, R9.H0_H0, R0.H0_H0 ;  /* 0x2000000009007232 */ /* 0x000fc80000000800 */
[----:B---3--:R-:W-:-:S05]  /*0290*/  HMUL2 R0, R0.H0_H0, R5.H0_H0 ;  /* 0x2000000500007232 */ /* 0x008fca0000000800 */
[----:B------:R-:W-:Y:S01]  /*02a0*/  STG.E.U16 desc[UR4][R2.64], R0 ;  /* 0x0000000002007986 */ /* 0x000fe2000c101504 */
[----:B------:R-:W-:Y:S05]  /*02b0*/  EXIT ;  /* 0x000000000000794d */ /* 0x000fea0003800000 */
.L_x_8:
        /* <DEDUP_REMOVED lines=12> */
.L_x_41:


//--------------------- .text._Z14act_mul_kernelILb0ELb0ELb0EEvP6__halfPKS0_iiS3_i --------------------------
	.section	.text._Z14act_mul_kernelILb0ELb0ELb0EEvP6__halfPKS0_iiS3_i,"ax",@progbits
	.align	128
        .global         _Z14act_mul_kernelILb0ELb0ELb0EEvP6__halfPKS0_iiS3_i
        .type           _Z14act_mul_kernelILb0ELb0ELb0EEvP6__halfPKS0_iiS3_i,@function
        .size           _Z14act_mul_kernelILb0ELb0ELb0EEvP6__halfPKS0_iiS3_i,(.L_x_42 - _Z14act_mul_kernelILb0ELb0ELb0EEvP6__halfPKS0_iiS3_i)
        .other          _Z14act_mul_kernelILb0ELb0ELb0EEvP6__halfPKS0_iiS3_i,@"STO_CUDA_ENTRY STV_DEFAULT"
_Z14act_mul_kernelILb0ELb0ELb0EEvP6__halfPKS0_iiS3_i:
.text._Z14act_mul_kernelILb0ELb0ELb0EEvP6__halfPKS0_iiS3_i:
        /* <DEDUP_REMOVED lines=13> */
[----:B------:R-:W-:Y:S01]  /*00d0*/  ULDC.64 UR4, c[0x0][0x208] ;  /* 0x0000820000047ab9 */ /* 0x000fe20000000a00 */
        /* <DEDUP_REMOVED lines=23> */
.L_x_9:
        /* <DEDUP_REMOVED lines=11> */
.L_x_42:


//--------------------- .text._Z14act_mul_kernelILb1ELb1ELb0EEvP6__halfPKS0_iiS3_i --------------------------
	.section	.text._Z14act_mul_kernelILb1ELb1ELb0EEvP6__halfPKS0_iiS3_i,"ax",@progbits
	.align	128
        .global         _Z14act_mul_kernelILb1ELb1ELb0EEvP6__halfPKS0_iiS3_i
        .type           _Z14act_mul_kernelILb1ELb1ELb0EEvP6__halfPKS0_iiS3_i,@function
        .size           _Z14act_mul_kernelILb1ELb1ELb0EEvP6__halfPKS0_iiS3_i,(.L_x_43 - _Z14act_mul_kernelILb1ELb1ELb0EEvP6__halfPKS0_iiS3_i)
        .other          _Z14act_mul_kernelILb1ELb1ELb0EEvP6__halfPKS0_iiS3_i,@"STO_CUDA_ENTRY STV_DEFAULT"
_Z14act_mul_kernelILb1ELb1ELb0EEvP6__halfPKS0_iiS3_i:
.text._Z14act_mul_kernelILb1ELb1ELb0EEvP6__halfPKS0_iiS3_i:
        /* <DEDUP_REMOVED lines=18> */
[----:B------:R-:W0:Y:S06]  /*0120*/  S2R R3, SR_TID.X ;  /* 0x0000000000037919 */ /* 0x000e2c0000002100 */
[----:B------:R-:W2:Y:S01]  /*0130*/  LDC.64 R6, c[0x0][0x218] ;  /* 0x00008600ff067b82 */ /* 0x000ea20000000a00 */
[----:B0-----:R-:W-:-:S04]  /*0140*/  LEA R2, R2, R3, 0x5 ;  /* 0x0000000302027211 */ /* 0x001fc800078e28ff */
[----:B------:R-:W-:-:S05]  /*0150*/  SHF.L.U32 R3, R2, 0x1, RZ ;  /* 0x0000000102037819 */ /* 0x000fca00000006ff */
[----:B------:R-:W-:-:S05]  /*0160*/  IMAD R3, R0, UR6, R3 ;  /* 0x0000000600037c24 */ /* 0x000fca000f8e0203 */
[----:B------:R-:W-:-:S04]  /*0170*/  LEA.HI R3, R3, R3, RZ, 0x1 ;  /* 0x0000000303037211 */ /* 0x000fc800078f08ff */
[----:B------:R-:W-:-:S05]  /*0180*/  SHF.R.S32.HI R9, RZ, 0x1, R3 ;  /* 0x00000001ff097819 */ /* 0x000fca0000011403 */
[----:B-1----:R-:W-:-:S05]  /*0190*/  IMAD.WIDE R4, R9, 0x4, R4 ;  /* 0x0000000409047825 */ /* 0x002fca00078e0204 */
[----:B------:R-:W3:Y:S01]  /*01a0*/  LDG.E R3, desc[UR4][R4.64] ;  /* 0x0000000404037981 */ /* 0x000ee2000c1e1900 */
[----:B--2---:R-:W-:-:S06]  /*01b0*/  IMAD.WIDE R6, R9, 0x4, R6 ;  /* 0x0000000409067825 */ /* 0x004fcc00078e0206 */
[----:B------:R0:W2:Y:S01]  /*01c0*/  LDG.E.CONSTANT R6, desc[UR4][R6.64] ;  /* 0x0000000406067981 */ /* 0x0000a2000c1e9900 */
[--C-:B---3--:R-:W-:Y:S01]  /*01d0*/  HADD2.F32 R0, -RZ, -R3.reuse.H0_H0 ;  /* 0xa0000003ff007230 */ /* 0x108fe20000004100 */
[C---:B0-----:R-:W-:Y:S01]  /*01e0*/  HSET2.BF.EQ.AND R7, -R3.reuse, 0.007297515869140625, 0.007297515869140625, PT ;  /* 0x1f791f7903077433 */ /* 0x041fe20003802180 */
[----:B------:R-:W-:Y:S01]  /*01f0*/  HADD2.F32 R2, -RZ, -R3.H1_H1 ;  /* 0xb0000003ff027230 */ /* 0x000fe20000004100 */
[----:B------:R-:W-:Y:S02]  /*0200*/  HSET2.BF.EQ.AND R8, -R3, 0.0226898193359375, 0.0226898193359375, PT ;  /* 0x25cf25cf03087433 */ /* 0x000fe40003802180 */
[----:B------:R-:W-:Y:S02]  /*0210*/  FFMA R0, R0, 1.4426950216293334961, -RZ ;  /* 0x3fb8aa3b00007823 */ /* 0x000fe400000008ff */
[----:B------:R-:W-:-:S04]  /*0220*/  FFMA R2, R2, 1.4426950216293334961, -RZ ;  /* 0x3fb8aa3b02027823 */ /* 0x000fc800000008ff */
[----:B------:R-:W-:Y:S08]  /*0230*/  MUFU.EX2 R0, R0 ;  /* 0x0000000000007308 */ /* 0x000ff00000000800 */
[----:B------:R-:W0:Y:S02]  /*0240*/  MUFU.EX2 R9, R2 ;  /* 0x0000000200097308 */ /* 0x000e240000000800 */
[----:B0-----:R-:W-:-:S06]  /*0250*/  F2FP.F16.F32.PACK_AB R9, R9, R0 ;  /* 0x000000000909723e */ /* 0x001fcc00000000ff */
        /* <DEDUP_REMOVED lines=12> */
[----:B------:R-:W-:-:S06]  /*0320*/  HMUL2 R3, R3, R2 ;  /* 0x0000000203037232 */ /* 0x000fcc0000000000 */
[----:B--2---:R-:W-:-:S07]  /*0330*/  HFMA2.MMA R3, R3, R6, -RZ ;  /* 0x0000000603037235 */ /* 0x004fce00001000ff */
[----:B------:R-:W-:Y:S01]  /*0340*/  STG.E desc[UR4][R4.64], R3 ;  /* 0x0000000304007986 */ /* 0x000fe2000c101904 */
[----:B------:R-:W-:Y:S05]  /*0350*/  EXIT ;  /* 0x000000000000794d */ /* 0x000fea0003800000 */
.L_x_10:
        /* <DEDUP_REMOVED lines=10> */
.L_x_43:


//--------------------- .text._Z14act_mul_kernelILb1ELb0ELb0EEvP6__halfPKS0_iiS3_i --------------------------
	.section	.text._Z14act_mul_kernelILb1ELb0ELb0EEvP6__halfPKS0_iiS3_i,"ax",@progbits
	.align	128
        .global         _Z14act_mul_kernelILb1ELb0ELb0EEvP6__halfPKS0_iiS3_i
        .type           _Z14act_mul_kernelILb1ELb0ELb0EEvP6__halfPKS0_iiS3_i,@function
        .size           _Z14act_mul_kernelILb1ELb0ELb0EEvP6__halfPKS0_iiS3_i,(.L_x_44 - _Z14act_mul_kernelILb1ELb0ELb0EEvP6__halfPKS0_iiS3_i)
        .other          _Z14act_mul_kernelILb1ELb0ELb0EEvP6__halfPKS0_iiS3_i,@"STO_CUDA_ENTRY STV_DEFAULT"
_Z14act_mul_kernelILb1ELb0ELb0EEvP6__halfPKS0_iiS3_i:
.text._Z14act_mul_kernelILb1ELb0ELb0EEvP6__halfPKS0_iiS3_i:
        /* <DEDUP_REMOVED lines=10> */
[----:B------:R-:W0:Y:S06]  /*00a0*/  S2R R3, SR_CTAID.X ;  /* 0x0000000000037919 */ /* 0x000e2c0000002500 */
[----:B------:R-:W2:Y:S01]  /*00b0*/  LDC.64 R6, c[0x0][0x218] ;  /* 0x00008600ff067b82 */ /* 0x000ea20000000a00 */
[----:B0-----:R-:W-:-:S04]  /*00c0*/  LEA R2, R3, R2, 0x5 ;  /* 0x0000000203027211 */ /* 0x001fc800078e28ff */
[----:B------:R-:W-:-:S05]  /*00d0*/  SHF.L.U32 R3, R2, 0x1, RZ ;  /* 0x0000000102037819 */ /* 0x000fca00000006ff */
[----:B------:R-:W-:Y:S01]  /*00e0*/  IMAD R3, R0, UR4, R3 ;  /* 0x0000000400037c24 */ /* 0x000fe2000f8e0203 */
[----:B------:R-:W-:-:S04]  /*00f0*/  ULDC.64 UR4, c[0x0][0x208] ;  /* 0x0000820000047ab9 */ /* 0x000fc80000000a00 */
        /* <DEDUP_REMOVED lines=31> */
.L_x_11:
        /* <DEDUP_REMOVED lines=9> */
.L_x_44:


//--------------------- .text._Z14act_mul_kernelILb0ELb1ELb1EEvP6__halfPKS0_iiS3_i --------------------------
	.section	.text._Z14act_mul_kernelILb0ELb1ELb1EEvP6__halfPKS0_iiS3_i,"ax",@progbits
	.align	128
        .global         _Z14act_mul_kernelILb0ELb1ELb1EEvP6__halfPKS0_iiS3_i
        .type           _Z14act_mul_kernelILb0ELb1ELb1EEvP6__halfPKS0_iiS3_i,@function
        .size           _Z14act_mul_kernelILb0ELb1ELb1EEvP6__halfPKS0_iiS3_i,(.L_x_45 - _Z14act_mul_kernelILb0ELb1ELb1EEvP6__halfPKS0_iiS3_i)
        .other          _Z14act_mul_kernelILb0ELb1ELb1EEvP6__halfPKS0_iiS3_i,@"STO_CUDA_ENTRY STV_DEFAULT"
_Z14act_mul_kernelILb0ELb1ELb1EEvP6__halfPKS0_iiS3_i:
.text._Z14act_mul_kernelILb0ELb1ELb1EEvP6__halfPKS0_iiS3_i:
        /* <DEDUP_REMOVED lines=25> */
[----:B------:R0:W3:Y:S01]  /*0190*/  LDG.E.U16.CONSTANT R5, desc[UR4][R4.64] ;  /* 0x0000000404057981 */ /* 0x0000e2000c1e9500 */
        /* <DEDUP_REMOVED lines=9> */
[----:B------:R-:W1:Y:S02]  /*0230*/  MUFU.TANH R10, R10 ;  /* 0x0000000a000a7308 */ /* 0x000e640000002400 */
[----:B-1----:R-:W-:-:S06]  /*0240*/  FMUL.FTZ R11, R10, 1 ;  /* 0x3f8000000a0b7820 */ /* 0x002fcc0000410000 */
[----:B------:R-:W1:Y:S02]  /*0250*/  F2F.F64.F32 R8, R11 ;  /* 0x0000000b00087310 */ /* 0x000e640000201800 */
[----:B-1----:R-:W-:-:S08]  /*0260*/  DADD R8, R8, 1 ;  /* 0x3ff0000008087429 */ /* 0x002fd00000000000 */
[----:B------:R-:W-:-:S06]  /*0270*/  DMUL R6, R6, R8 ;  /* 0x0000000806067228 */ /* 0x000fcc0000000000 */
[----:B0-----:R-:W0:Y:S02]  /*0280*/  F2F.F32.F64 R4, R6 ;  /* 0x0000000600047310 */ /* 0x001e240000301000 */
[----:B------:R-:W-:-:S14]  /*0290*/  DSETP.GEU.AND P0, PT, |R6|, UR6, PT ;  /* 0x0000000606007e2a */ /* 0x000fdc000bf0e200 */
[----:B0-----:R-:W-:-:S05]  /*02a0*/  @!P0 FMUL R4, R4, 1.175494350822287508e-38 ;  /* 0x0080000004048820 */ /* 0x001fca0000400000 */
[----:B------:R-:W-:-:S05]  /*02b0*/  F2FP.F16.F32.PACK_AB R4, RZ, R4 ;  /* 0x00000004ff04723e */ /* 0x000fca00000000ff */
[----:B---3--:R-:W-:-:S05]  /*02c0*/  HMUL2 R4, R4.H0_H0, R5.H0_H0 ;  /* 0x2000000504047232 */ /* 0x008fca0000000800 */
[----:B------:R-:W-:Y:S01]  /*02d0*/  STG.E.U16 desc[UR4][R2.64], R4 ;  /* 0x0000000402007986 */ /* 0x000fe2000c101504 */
[----:B------:R-:W-:Y:S05]  /*02e0*/  EXIT ;  /* 0x000000000000794d */ /* 0x000fea0003800000 */
.L_x_12:
        /* <DEDUP_REMOVED lines=9> */
.L_x_45:


//--------------------- .text._Z14act_mul_kernelILb0ELb0ELb1EEvP6__halfPKS0_iiS3_i --------------------------
	.section	.text._Z14act_mul_kernelILb0ELb0ELb1EEvP6__halfPKS0_iiS3_i,"ax",@progbits
	.align	128
        .global         _Z14act_mul_kernelILb0ELb0ELb1EEvP6__halfPKS0_iiS3_i
        .type           _Z14act_mul_kernelILb0ELb0ELb1EEvP6__halfPKS0_iiS3_i,@function
        .size           _Z14act_mul_kernelILb0ELb0ELb1EEvP6__halfPKS0_iiS3_i,(.L_x_46 - _Z14act_mul_kernelILb0ELb0ELb1EEvP6__halfPKS0_iiS3_i)
        .other          _Z14act_mul_kernelILb0ELb0ELb1EEvP6__halfPKS0_iiS3_i,@"STO_CUDA_ENTRY STV_DEFAULT"
_Z14act_mul_kernelILb0ELb0ELb1EEvP6__halfPKS0_iiS3_i:
.text._Z14act_mul_kernelILb0ELb0ELb1EEvP6__halfPKS0_iiS3_i:
        /* <DEDUP_REMOVED lines=40> */
.L_x_13:
        /* <DEDUP_REMOVED lines=16> */
.L_x_46:


//--------------------- .text._Z14act_mul_kernelILb1ELb1ELb1EEvP6__halfPKS0_iiS3_i --------------------------
	.section	.text._Z14act_mul_kernelILb1ELb1ELb1EEvP6__halfPKS0_iiS3_i,"ax",@progbits
	.align	128
        .global         _Z14act_mul_kernelILb1ELb1ELb1EEvP6__halfPKS0_iiS3_i
        .type           _Z14act_mul_kernelILb1ELb1ELb1EEvP6__halfPKS0_iiS3_i,@function
        .size           _Z14act_mul_kernelILb1ELb1ELb1EEvP6__halfPKS0_iiS3_i,(.L_x_47 - _Z14act_mul_kernelILb1ELb1ELb1EEvP6__halfPKS0_iiS3_i)
        .other          _Z14act_mul_kernelILb1ELb1ELb1EEvP6__halfPKS0_iiS3_i,@"STO_CUDA_ENTRY STV_DEFAULT"
_Z14act_mul_kernelILb1ELb1ELb1EEvP6__halfPKS0_iiS3_i:
.text._Z14act_mul_kernelILb1ELb1ELb1EEvP6__halfPKS0_iiS3_i:
        /* <DEDUP_REMOVED lines=23> */
[----:B------:R-:W-:Y:S02]  /*0170*/  SHF.R.S32.HI R7, RZ, 0x1, R5 ;  /* 0x00000001ff077819 */ /* 0x000fe40000011405 */
[----:B------:R-:W0:Y:S03]  /*0180*/  LDC.64 R4, c[0x0][0x218] ;  /* 0x00008600ff047b82 */ /* 0x000e260000000a00 */
[----:B-1----:R-:W-:-:S05]  /*0190*/  IMAD.WIDE R2, R7, 0x4, R2 ;  /* 0x0000000407027825 */ /* 0x002fca00078e0202 */
[----:B------:R-:W2:Y:S01]  /*01a0*/  LDG.E R6, desc[UR4][R2.64] ;  /* 0x0000000402067981 */ /* 0x000ea2000c1e1900 */
[----:B0-----:R-:W-:-:S05]  /*01b0*/  IMAD.WIDE R4, R7, 0x4, R4 ;  /* 0x0000000407047825 */ /* 0x001fca00078e0204 */
[----:B------:R0:W3:Y:S01]  /*01c0*/  LDG.E.CONSTANT R0, desc[UR4][R4.64] ;  /* 0x0000000404007981 */ /* 0x0000e2000c1e9900 */
        /* <DEDUP_REMOVED lines=8> */
[----:B------:R-:W-:Y:S01]  /*0250*/  FMUL.FTZ R8, R7, R8 ;  /* 0x0000000807087220 */ /* 0x000fe20000410000 */
[----:B0-----:R-:W-:Y:S01]  /*0260*/  F2F.F64.F32 R4, R13 ;  /* 0x0000000d00047310 */ /* 0x001fe20000201800 */
[----:B------:R-:W-:Y:S02]  /*0270*/  FMUL.FTZ R6, R9, R6 ;  /* 0x0000000609067220 */ /* 0x000fe40000410000 */
[----:B------:R-:W-:Y:S02]  /*0280*/  FFMA.FTZ R8, R7, R8, R7 ;  /* 0x0000000807087223 */ /* 0x000fe40000010007 */
[----:B------:R-:W-:-:S02]  /*0290*/  FFMA.FTZ R6, R9, R6, R9 ;  /* 0x0000000609067223 */ /* 0x000fc40000010009 */
[----:B------:R-:W-:Y:S02]  /*02a0*/  FMUL.FTZ R12, R8, 0.79788458347320556641 ;  /* 0x3f4c422a080c7820 */ /* 0x000fe40000410000 */
[----:B------:R-:W-:Y:S01]  /*02b0*/  FMUL.FTZ R15, R6, 0.79788458347320556641 ;  /* 0x3f4c422a060f7820 */ /* 0x000fe20000410000 */
[----:B------:R-:W-:Y:S08]  /*02c0*/  F2F.F64.F32 R8, R16 ;  /* 0x0000001000087310 */ /* 0x000ff00000201800 */
[----:B------:R-:W0:Y:S08]  /*02d0*/  MUFU.TANH R12, R12 ;  /* 0x0000000c000c7308 */ /* 0x000e300000002400 */
[----:B------:R-:W1:Y:S01]  /*02e0*/  MUFU.TANH R15, R15 ;  /* 0x0000000f000f7308 */ /* 0x000e620000002400 */
        /* <DEDUP_REMOVED lines=15> */
[----:B---3--:R-:W-:-:S05]  /*03e0*/  HMUL2 R7, R7, R0 ;  /* 0x0000000007077232 */ /* 0x008fca0000000000 */
[----:B------:R-:W-:Y:S01]  /*03f0*/  STG.E desc[UR4][R2.64], R7 ;  /* 0x0000000702007986 */ /* 0x000fe2000c101904 */
[----:B------:R-:W-:Y:S05]  /*0400*/  EXIT ;  /* 0x000000000000794d */ /* 0x000fea0003800000 */
.L_x_14:
        /* <DEDUP_REMOVED lines=15> */
.L_x_47:


//--------------------- .text._Z14act_mul_kernelILb1ELb0ELb1EEvP6__halfPKS0_iiS3_i --------------------------
	.section	.text._Z14act_mul_kernelILb1ELb0ELb1EEvP6__halfPKS0_iiS3_i,"ax",@progbits
	.align	128
        .global         _Z14act_mul_kernelILb1ELb0ELb1EEvP6__halfPKS0_iiS3_i
        .type           _Z14act_mul_kernelILb1ELb0ELb1EEvP6__halfPKS0_iiS3_i,@function
        .size           _Z14act_mul_kernelILb1ELb0ELb1EEvP6__halfPKS0_iiS3_i,(.L_x_48 - _Z14act_mul_kernelILb1ELb0ELb1EEvP6__halfPKS0_iiS3_i)
        .other          _Z14act_mul_kernelILb1ELb0ELb1EEvP6__halfPKS0_iiS3_i,@"STO_CUDA_ENTRY STV_DEFAULT"
_Z14act_mul_kernelILb1ELb0ELb1EEvP6__halfPKS0_iiS3_i:
.text._Z14act_mul_kernelILb1ELb0ELb1EEvP6__halfPKS0_iiS3_i:
        /* <DEDUP_REMOVED lines=58> */
.L_x_15:
        /* <DEDUP_REMOVED lines=14> */
.L_x_48:


//--------------------- .text._Z27softmax128_topk_norm_kernelP6__halfii --------------------------
	.section	.text._Z27softmax128_topk_norm_kernelP6__halfii,"ax",@progbits
	.align	128
        .global         _Z27softmax128_topk_norm_kernelP6__halfii
        .type           _Z27softmax128_topk_norm_kernelP6__halfii,@function
        .size           _Z27softmax128_topk_norm_kernelP6__halfii,(.L_x_49 - _Z27softmax128_topk_norm_kernelP6__halfii)
        .other          _Z27softmax128_topk_norm_kernelP6__halfii,@"STO_CUDA_ENTRY STV_DEFAULT"
_Z27softmax128_topk_norm_kernelP6__halfii:
.text._Z27softmax128_topk_norm_kernelP6__halfii:
[----:B------:R-:W0:Y:S01]  /*0000*/  LDC R1, c[0x0][0x28] ;  /* 0x00000a00ff017b82 */ /* 0x000e220000000800 */
[----:B------:R-:W1:Y:S01]  /*0010*/  S2R R0, SR_CTAID.Y ;  /* 0x0000000000007919 */ /* 0x000e620000002600 */
[----:B------:R-:W-:Y:S01]  /*0020*/  ULDC UR4, c[0x0][0x218] ;  /* 0x0000860000047ab9 */ /* 0x000fe20000000800 */
[----:B0-----:R-:W-:Y:S01]  /*0030*/  VIADD R1, R1, 0xfffffe00 ;  /* 0xfffffe0001017836 */ /* 0x001fe20000000000 */
[----:B------:R-:W1:Y:S02]  /*0040*/  S2R R3, SR_TID.X ;  /* 0x0000000000037919 */ /* 0x000e640000002100 */
[----:B-1----:R-:W-:-:S05]  /*0050*/  IMAD R0, R0, 0x20, R3 ;  /* 0x0000002000007824 */ /* 0x002fca00078e0203 */
[----:B------:R-:W-:-:S13]  /*0060*/  ISETP.GE.AND P0, PT, R0, UR4, PT ;  /* 0x0000000400007c0c */ /* 0x000fda000bf06270 */
[----:B------:R-:W-:Y:S05]  /*0070*/  @P0 EXIT ;  /* 0x000000000000094d */ /* 0x000fea0003800000 */
[----:B------:R-:W0:Y:S01]  /*0080*/  LDC.64 R142, c[0x0][0x210] ;  /* 0x00008400ff8e7b82 */ /* 0x000e220000000a00 */
[----:B------:R-:W-:Y:S01]  /*0090*/  IMAD.SHL.U32 R3, R0, 0x80, RZ ;  /* 0x0000008000037824 */ /* 0x000fe200078e00ff */
[----:B------:R-:W-:-:S03]  /*00a0*/  ULDC.64 UR6, c[0x0][0x208] ;  /* 0x0000820000067ab9 */ /* 0x000fc60000000a00 */
[----:B0-----:R-:W-:-:S05]  /*00b0*/  IMAD.WIDE R142, R3, 0x2, R142 ;  /* 0x00000002038e7825 */ /* 0x001fca00078e028e */
[----:B------:R-:W2:Y:S04]  /*00c0*/  LDG.E.128 R108, desc[UR6][R142.64] ;  /* 0x000000068e6c7981 */ /* 0x000ea8000c1e1d00 */
[----:B------:R-:W3:Y:S04]  /*00d0*/  LDG.E.128 R100, desc[UR6][R142.64+0x10] ;  /* 0x000010068e647981 */ /* 0x000ee8000c1e1d00 */
[----:B------:R-:W4:Y:S04]  /*00e0*/  LDG.E.128 R92, desc[UR6][R142.64+0x20] ;  /* 0x000020068e5c7981 */ /* 0x000f28000c1e1d00 */
[----:B------:R-:W5:Y:S04]  /*00f0*/  LDG.E.128 R84, desc[UR6][R142.64+0x30] ;  /* 0x000030068e547981 */ /* 0x000f68000c1e1d00 */
        /* <DEDUP_REMOVED lines=11> */
[----:B------:R-:W5:Y:S01]  /*01b0*/  LDG.E.128 R40, desc[UR6][R142.64+0xf0] ;  /* 0x0000f0068e287981 */ /* 0x000f62000c1e1d00 */
[----:B--2---:R-:W-:-:S02]  /*01c0*/  HADD2.F32 R116, -RZ, R108.H0_H0 ;  /* 0x2000006cff747230 */ /* 0x004fc40000004100 */
[----:B------:R-:W-:Y:S02]  /*01d0*/  HADD2.F32 R114, -RZ, R108.H1_H1 ;  /* 0x3000006cff727230 */ /* 0x000fe40000004100 */
[--C-:B------:R-:W-:Y:S01]  /*01e0*/  HADD2.F32 R121, -RZ, R109.reuse.H0_H0 ;  /* 0x2000006dff797230 */ /* 0x100fe20000004100 */
[----:B------:R-:W-:Y:S01]  /*01f0*/  FMNMX.FTZ R3, R116, -3.40282346638528859812e+38, !PT ;  /* 0xff7fffff74037809 */ /* 0x000fe20007810000 */
[----:B------:R-:W-:Y:S02]  /*0200*/  HADD2.F32 R112, -RZ, R109.H1_H1 ;  /* 0x3000006dff707230 */ /* 0x000fe40000004100 */
[----:B------:R-:W-:Y:S01]  /*0210*/  HADD2.F32 R123, -RZ, R110.H0_H0 ;  /* 0x2000006eff7b7230 */ /* 0x000fe20000004100 */
[----:B------:R-:W-:-:S04]  /*0220*/  FMNMX.FTZ R0, R114, R3, !PT ;  /* 0x0000000372007209 */ /* 0x000fc80007810000 */
[----:B------:R-:W-:Y:S01]  /*0230*/  FMNMX.FTZ R3, R121, R0, !PT ;  /* 0x0000000079037209 */ /* 0x000fe20007810000 */
[----:B------:R-:W-:-:S03]  /*0240*/  HADD2.F32 R110, -RZ, R110.H1_H1 ;  /* 0x3000006eff6e7230 */ /* 0x000fc60000004100 */
[----:B------:R-:W-:Y:S01]  /*0250*/  FMNMX.FTZ R0, R112, R3, !PT ;  /* 0x0000000370007209 */ /* 0x000fe20007810000 */
[----:B------:R-:W-:-:S03]  /*0260*/  HADD2.F32 R117, -RZ, R111.H0_H0 ;  /* 0x2000006fff757230 */ /* 0x000fc60000004100 */
[----:B------:R-:W-:Y:S01]  /*0270*/  FMNMX.FTZ R3, R123, R0, !PT ;  /* 0x000000007b037209 */ /* 0x000fe20007810000 */
[----:B------:R-:W-:-:S03]  /*0280*/  HADD2.F32 R108, -RZ, R111.H1_H1 ;  /* 0x3000006fff6c7230 */ /* 0x000fc60000004100 */
[----:B------:R-:W-:Y:S01]  /*0290*/  FMNMX.FTZ R0, R110, R3, !PT ;  /* 0x000000036e007209 */ /* 0x000fe20007810000 */
[----:B---3--:R-:W-:-:S03]  /*02a0*/  HADD2.F32 R119, -RZ, R100.H0_H0 ;  /* 0x20000064ff777230 */ /* 0x008fc60000004100 */
[----:B------:R-:W-:Y:S01]  /*02b0*/  FMNMX.FTZ R3, R117, R0, !PT ;  /* 0x0000000075037209 */ /* 0x000fe20007810000 */
[----:B------:R-:W-:-:S03]  /*02c0*/  HADD2.F32 R106, -RZ, R100.H1_H1 ;  /* 0x30000064ff6a7230 */ /* 0x000fc60000004100 */
[----:B------:R-:W-:Y:S01]  /*02d0*/  FMNMX.FTZ R0, R108, R3, !PT ;  /* 0x000000036c007209 */ /* 0x000fe20007810000 */
[----:B------:R-:W-:-:S03]  /*02e0*/  HADD2.F32 R113, -RZ, R101.H0_H0 ;  /* 0x20000065ff717230 */ /* 0x000fc60000004100 */
        /* <DEDUP_REMOVED lines=11> */
[----:B----4-:R-:W-:-:S03]  /*03a0*/  HADD2.F32 R111, -RZ, R92.H0_H0 ;  /* 0x2000005cff6f7230 */ /* 0x010fc60000004100 */
        /* <DEDUP_REMOVED lines=15> */
[----:B-----5:R-:W-:-:S03]  /*04a0*/  HADD2.F32 R103, -RZ, R84.H0_H0 ;  /* 0x20000054ff677230 */ /* 0x020fc60000004100 */
        /* <DEDUP_REMOVED lines=206> */
[----:B------:R-:W-:-:S04]  /*1190*/  FMNMX.FTZ R118, R9, R118, !PT ;  /* 0x0000007609767209 */ /* 0x000fc80007810000 */
[----:B------:R-:W-:-:S04]  /*11a0*/  FMNMX.FTZ R118, R7, R118, !PT ;  /* 0x0000007607767209 */ /* 0x000fc80007810000 */
[----:B------:R-:W-:-:S05]  /*11b0*/  FMNMX.FTZ R128, R5, R118, !PT ;  /* 0x0000007605807209 */ /* 0x000fca0007810000 */
[--C-:B------:R-:W-:Y:S01]  /*11c0*/  FADD.FTZ R16, R121, -R128.reuse ;  /* 0x8000008079107221 */ /* 0x100fe20000010000 */
[----:B------:R-:W-:-:S03]  /*11d0*/  FADD.FTZ R112, R112, -R128 ;  /* 0x8000008070707221 */ /* 0x000fc60000010000 */
[----:B------:R-:W-:Y:S01]  /*11e0*/  FMUL.FTZ R16, R16, 1.4426950216293334961 ;  /* 0x3fb8aa3b10107820 */ /* 0x000fe20000410000 */
[----:B------:R-:W-:-:S03]  /*11f0*/  FMUL.FTZ R112, R112, 1.4426950216293334961 ;  /* 0x3fb8aa3b70707820 */ /* 0x000fc60000410000 */
[----:B------:R0:W-:Y:S01]  /*1200*/  MUFU.EX2 R122, R16 ;  /* 0x00000010007a7308 */ /* 0x0001e20000000800 */
[--C-:B------:R-:W-:Y:S01]  /*1210*/  FADD.FTZ R116, R116, -R128.reuse ;  /* 0x8000008074747221 */ /* 0x100fe20000010000 */
[--C-:B------:R-:W-:Y:S01]  /*1220*/  FADD.FTZ R18, R123, -R128.reuse ;  /* 0x800000807b127221 */ /* 0x100fe20000010000 */
[----:B0-----:R-:W-:-:S05]  /*1230*/  FADD.FTZ R16, R119, -R128 ;  /* 0x8000008077107221 */ /* 0x001fca0000010000 */
[----:B------:R-:W-:Y:S01]  /*1240*/  MUFU.EX2 R123, R112 ;  /* 0x00000070007b7308 */ /* 0x000fe20000000800 */
[----:B------:R-:W-:Y:S01]  /*1250*/  FMUL.FTZ R16, R16, 1.4426950216293334961 ;  /* 0x3fb8aa3b10107820 */ /* 0x000fe20000410000 */
[----:B------:R-:W-:Y:S01]  /*1260*/  FADD.FTZ R110, R110, -R128 ;  /* 0x800000806e6e7221 */ /* 0x000fe20000010000 */
[----:B------:R-:W-:Y:S01]  /*1270*/  FMUL.FTZ R116, R116, 1.4426950216293334961 ;  /* 0x3fb8aa3b74747820 */ /* 0x000fe20000410000 */
[----:B------:R-:W-:-:S04]  /*1280*/  FMUL.FTZ R18, R18, 1.4426950216293334961 ;  /* 0x3fb8aa3b12127820 */ /* 0x000fc80000410000 */
[----:B------:R0:W-:Y:S01]  /*1290*/  MUFU.EX2 R112, R16 ;  /* 0x0000001000707308 */ /* 0x0001e20000000800 */
[----:B------:R-:W-:Y:S01]  /*12a0*/  FMUL.FTZ R110, R110, 1.4426950216293334961 ;  /* 0x3fb8aa3b6e6e7820 */ /* 0x000fe20000410000 */
[--C-:B------:R-:W-:Y:S01]  /*12b0*/  FADD.FTZ R32, R117, -R128.reuse ;  /* 0x8000008075207221 */ /* 0x100fe20000010000 */
[--C-:B------:R-:W-:Y:S01]  /*12c0*/  FADD.FTZ R114, R114, -R128.reuse ;  /* 0x8000008072727221 */ /* 0x100fe20000010000 */
[----:B0-----:R-:W-:-:S04]  /*12d0*/  FADD.FTZ R16, R109, -R128 ;  /* 0x800000806d107221 */ /* 0x001fc80000010000 */
[----:B------:R-:W0:Y:S01]  /*12e0*/  MUFU.EX2 R120, R116 ;  /* 0x0000007400787308 */ /* 0x000e220000000800 */
[----:B------:R-:W-:Y:S01]  /*12f0*/  FMUL.FTZ R32, R32, 1.4426950216293334961 ;  /* 0x3fb8aa3b20207820 */ /* 0x000fe20000410000 */
[----:B------:R-:W-:Y:S01]  /*1300*/  FMUL.FTZ R16, R16, 1.4426950216293334961 ;  /* 0x3fb8aa3b10107820 */ /* 0x000fe20000410000 */
[----:B------:R-:W-:Y:S01]  /*1310*/  FADD.FTZ R100, R100, -R128 ;  /* 0x8000008064647221 */ /* 0x000fe20000010000 */
[----:B------:R-:W-:-:S04]  /*1320*/  FMUL.FTZ R114, R114, 1.4426950216293334961 ;  /* 0x3fb8aa3b72727820 */ /* 0x000fc80000410000 */
[----:B------:R1:W-:Y:S01]  /*1330*/  MUFU.EX2 R116, R18 ;  /* 0x0000001200747308 */ /* 0x0003e20000000800 */
[----:B------:R-:W-:Y:S01]  /*1340*/  FADD.FTZ R108, R108, -R128 ;  /* 0x800000806c6c7221 */ /* 0x000fe20000010000 */
[----:B------:R-:W-:-:S06]  /*1350*/  FMUL.FTZ R100, R100, 1.4426950216293334961 ;  /* 0x3fb8aa3b64647820 */ /* 0x000fcc0000410000 */
[----:B------:R-:W-:Y:S01]  /*1360*/  MUFU.EX2 R117, R110 ;  /* 0x0000006e00757308 */ /* 0x000fe20000000800 */
[----:B-1----:R-:W-:Y:S01]  /*1370*/  FADD.FTZ R18, R113, -R128 ;  /* 0x8000008071127221 */ /* 0x002fe20000010000 */
[----:B------:R-:W-:-:S03]  /*1380*/  FMUL.FTZ R108, R108, 1.4426950216293334961 ;  /* 0x3fb8aa3b6c6c7820 */ /* 0x000fc60000410000 */
[----:B------:R-:W-:-:S03]  /*1390*/  FMUL.FTZ R18, R18, 1.4426950216293334961 ;  /* 0x3fb8aa3b12127820 */ /* 0x000fc60000410000 */
[----:B------:R1:W-:Y:S01]  /*13a0*/  MUFU.EX2 R110, R16 ;  /* 0x00000010006e7308 */ /* 0x0003e20000000800 */
[--C-:B------:R-:W-:Y:S01]  /*13b0*/  FADD.FTZ R104, R104, -R128.reuse ;  /* 0x8000008068687221 */ /* 0x100fe20000010000 */
[----:B------:R-:W-:-:S06]  /*13c0*/  FADD.FTZ R98, R98, -R128 ;  /* 0x8000008062627221 */ /* 0x000fcc0000010000 */
[----:B------:R2:W-:Y:S01]  /*13d0*/  MUFU.EX2 R118, R32 ;  /* 0x0000002000767308 */ /* 0x0005e20000000800 */
[----:B-1----:R-:W-:-:S04]  /*13e0*/  FADD.FTZ R16, R107, -R128 ;  /* 0x800000806b107221 */ /* 0x002fc80000010000 */
[----:B------:R-:W-:Y:S01]  /*13f0*/  FMUL.FTZ R16, R16, 1.4426950216293334961 ;  /* 0x3fb8aa3b10107820 */ /* 0x000fe20000410000 */
[--C-:B--2---:R-:W-:Y:S02]  /*1400*/  FADD.FTZ R32, R115, -R128.reuse ;  /* 0x8000008073207221 */ /* 0x104fe40000010000 */
[----:B------:R-:W1:Y:S01]  /*1410*/  MUFU.EX2 R121, R114 ;  /* 0x0000007200797308 */ /* 0x000e620000000800 */
[----:B------:R-:W-:Y:S01]  /*1420*/  FMUL.FTZ R104, R104, 1.4426950216293334961 ;  /* 0x3fb8aa3b68687820 */ /* 0x000fe20000410000 */
[----:B------:R-:W-:Y:S01]  /*1430*/  FMUL.FTZ R32, R32, 1.4426950216293334961 ;  /* 0x3fb8aa3b20207820 */ /* 0x000fe20000410000 */
[----:B------:R-:W-:-:S05]  /*1440*/  FADD.FTZ R106, R106, -R128 ;  /* 0x800000806a6a7221 */ /* 0x000fca0000010000 */
[----:B------:R2:W-:Y:S01]  /*1450*/  MUFU.EX2 R114, R18 ;  /* 0x0000001200727308 */ /* 0x0005e20000000800 */
[----:B------:R-:W-:Y:S01]  /*1460*/  FMUL.FTZ R98, R98, 1.4426950216293334961 ;  /* 0x3fb8aa3b62627820 */ /* 0x000fe20000410000 */
[----:B------:R-:W-:Y:S01]  /*1470*/  FMUL.FTZ R106, R106, 1.4426950216293334961 ;  /* 0x3fb8aa3b6a6a7820 */ /* 0x000fe20000410000 */
[----:B--2---:R-:W-:-:S05]  /*1480*/  FADD.FTZ R18, R111, -R128 ;  /* 0x800000806f127221 */ /* 0x004fca0000010000 */
[----:B------:R-:W-:Y:S01]  /*1490*/  MUFU.EX2 R111, R100 ;  /* 0x00000064006f7308 */ /* 0x000fe20000000800 */
[----:B------:R-:W-:Y:S01]  /*14a0*/  FMUL.FTZ R18, R18, 1.4426950216293334961 ;  /* 0x3fb8aa3b12127820 */ /* 0x000fe20000410000 */
[----:B------:R-:W-:-:S06]  /*14b0*/  FADD.FTZ R102, R102, -R128 ;  /* 0x8000008066667221 */ /* 0x000fcc0000010000 */
[----:B------:R2:W-:Y:S01]  /*14c0*/  MUFU.EX2 R100, R16 ;  /* 0x0000001000647308 */ /* 0x0005e20000000800 */
[----:B------:R-:W-:-:S07]  /*14d0*/  FADD.FTZ R88, R88, -R128 ;  /* 0x8000008058587221 */ /* 0x000fce0000010000 */
[----:B------:R-:W3:Y:S01]  /*14e0*/  MUFU.EX2 R119, R108 ;  /* 0x0000006c00777308 */ /* 0x000ee20000000800 */
[----:B--2---:R-:W-:-:S04]  /*14f0*/  FADD.FTZ R16, R97, -R128 ;  /* 0x8000008061107221 */ /* 0x004fc80000010000 */
[----:B------:R-:W-:-:S03]  /*1500*/  FMUL.FTZ R16, R16, 1.4426950216293334961 ;  /* 0x3fb8aa3b10107820 */ /* 0x000fc60000410000 */
[----:B------:R2:W-:Y:S01]  /*1510*/  MUFU.EX2 R108, R32 ;  /* 0x00000020006c7308 */ /* 0x0005e20000000800 */
[----:B------:R-:W-:Y:S01]  /*1520*/  FMUL.FTZ R102, R102, 1.4426950216293334961 ;  /* 0x3fb8aa3b66667820 */ /* 0x000fe20000410000 */
[--C-:B------:R-:W-:Y:S01]  /*1530*/  FADD.FTZ R96, R96, -R128.reuse ;  /* 0x8000008060607221 */ /* 0x100fe20000010000 */
[----:B--2---:R-:W-:-:S05]  /*1540*/  FADD.FTZ R32, R105, -R128 ;  /* 0x8000008069207221 */ /* 0x004fca0000010000 */
[----:B------:R-:W-:Y:S01]  /*1550*/  MUFU.EX2 R115, R104 ;  /* 0x0000006800737308 */ /* 0x000fe20000000800 */
[----:B------:R-:W-:-:S07]  /*1560*/  FMUL.FTZ R32, R32, 1.4426950216293334961 ;  /* 0x3fb8aa3b20207820 */ /* 0x000fce0000410000 */
[----:B------:R2:W-:Y:S01]  /*1570*/  MUFU.EX2 R104, R18 ;  /* 0x0000001200687308 */ /* 0x0005e20000000800 */
[----:B------:R-:W-:Y:S01]  /*1580*/  FMUL.FTZ R88, R88, 1.4426950216293334961 ;  /* 0x3fb8aa3b58587820 */ /* 0x000fe20000410000 */
[----:B------:R-:W-:-:S06]  /*1590*/  FMUL.FTZ R96, R96, 1.4426950216293334961 ;  /* 0x3fb8aa3b60607820 */ /* 0x000fcc0000410000 */
[----:B------:R-:W-:Y:S01]  /*15a0*/  MUFU.EX2 R105, R98 ;  /* 0x0000006200697308 */ /* 0x000fe20000000800 */
[--C-:B--2---:R-:W-:Y:S01]  /*15b0*/  FADD.FTZ R18, R101, -R128.reuse ;  /* 0x8000008065127221 */ /* 0x104fe20000010000 */
[----:B------:R-:W-:-:S03]  /*15c0*/  FADD.FTZ R92, R92, -R128 ;  /* 0x800000805c5c7221 */ /* 0x000fc60000010000 */
[----:B------:R-:W-:-:S03]  /*15d0*/  FMUL.FTZ R18, R18, 1.4426950216293334961 ;  /* 0x3fb8aa3b12127820 */ /* 0x000fc60000410000 */
[----:B------:R2:W-:Y:S01]  /*15e0*/  MUFU.EX2 R98, R16 ;  /* 0x0000001000627308 */ /* 0x0005e20000000800 */
[----:B------:R-:W-:-:S07]  /*15f0*/  FADD.FTZ R86, R86, -R128 ;  /* 0x8000008056567221 */ /* 0x000fce0000010000 */
[----:B------:R-:W4:Y:S01]  /*1600*/  MUFU.EX2 R113, R106 ;  /* 0x0000006a00717308 */ /* 0x000f220000000800 */
[----:B--2---:R-:W-:-:S04]  /*1610*/  FADD.FTZ R16, R95, -R128 ;  /* 0x800000805f107221 */ /* 0x004fc80000010000 */
[----:B------:R-:W-:-:S03]  /*1620*/  FMUL.FTZ R16, R16, 1.4426950216293334961 ;  /* 0x3fb8aa3b10107820 */ /* 0x000fc60000410000 */
[----:B------:R2:W-:Y:S01]  /*1630*/  MUFU.EX2 R106, R32 ;  /* 0x00000020006a7308 */ /* 0x0005e20000000800 */
[----:B------:R-:W-:Y:S01]  /*1640*/  FMUL.FTZ R92, R92, 1.4426950216293334961 ;  /* 0x3fb8aa3b5c5c7820 */ /* 0x000fe20000410000 */
[--C-:B------:R-:W-:Y:S01]  /*1650*/  FADD.FTZ R94, R94, -R128.reuse ;  /* 0x800000805e5e7221 */ /* 0x100fe20000010000 */
[----:B--2---:R-:W-:-:S05]  /*1660*/  FADD.FTZ R32, R103, -R128 ;  /* 0x8000008067207221 */ /* 0x004fca0000010000 */
[----:B------:R-:W2:Y:S01]  /*1670*/  MUFU.EX2 R109, R102 ;  /* 0x00000066006d7308 */ /* 0x000ea20000000800 */
[----:B------:R-:W-:-:S07]  /*1680*/  FMUL.FTZ R32, R32, 1.4426950216293334961 ;  /* 0x3fb8aa3b20207820 */ /* 0x000fce0000410000 */
[----:B------:R5:W-:Y:S01]  /*1690*/  MUFU.EX2 R102, R18 ;  /* 0x0000001200667308 */ /* 0x000be20000000800 */
[----:B------:R-:W-:Y:S01]  /*16a0*/  FMUL.FTZ R86, R86, 1.4426950216293334961 ;  /* 0x3fb8aa3b56567820 */ /* 0x000fe20000410000 */
[----:B------:R-:W-:Y:S01]  /*16b0*/  FMUL.FTZ R94, R94, 1.4426950216293334961 ;  /* 0x3fb8aa3b5e5e7820 */ /* 0x000fe20000410000 */
[----:B-----5:R-:W-:-:S05]  /*16c0*/  FADD.FTZ R18, R99, -R128 ;  /* 0x8000008063127221 */ /* 0x020fca0000010000 */
[----:B------:R-:W-:Y:S01]  /*16d0*/  MUFU.EX2 R99, R88 ;  /* 0x0000005800637308 */ /* 0x000fe20000000800 */
[----:B------:R-:W-:Y:S01]  /*16e0*/  FMUL.FTZ R18, R18, 1.4426950216293334961 ;  /* 0x3fb8aa3b12127820 */ /* 0x000fe20000410000 */
[----:B------:R-:W-:-:S06]  /*16f0*/  FADD.FTZ R90, R90, -R128 ;  /* 0x800000805a5a7221 */ /* 0x000fcc0000010000 */
[----:B------:R5:W-:Y:S01]  /*1700*/  MUFU.EX2 R88, R16 ;  /* 0x0000001000587308 */ /* 0x000be20000000800 */
[----:B------:R-:W-:-:S07]  /*1710*/  FADD.FTZ R76, R76, -R128 ;  /* 0x800000804c4c7221 */ /* 0x000fce0000010000 */
[----:B------:R-:W2:Y:S01]  /*1720*/  MUFU.EX2 R107, R96 ;  /* 0x00000060006b7308 */ /* 0x000ea20000000800 */
[----:B-----5:R-:W-:-:S04]  /*1730*/  FADD.FTZ R16, R85, -R128 ;  /* 0x8000008055107221 */ /* 0x020fc80000010000 */
[----:B------:R-:W-:-:S03]  /*1740*/  FMUL.FTZ R16, R16, 1.4426950216293334961 ;  /* 0x3fb8aa3b10107820 */ /* 0x000fc60000410000 */
[----:B------:R5:W-:Y:S01]  /*1750*/  MUFU.EX2 R96, R32 ;  /* 0x0000002000607308 */ /* 0x000be20000000800 */
[----:B------:R-:W-:Y:S01]  /*1760*/  FMUL.FTZ R90, R90, 1.4426950216293334961 ;  /* 0x3fb8aa3b5a5a7820 */ /* 0x000fe20000410000 */
[--C-:B------:R-:W-:Y:S01]  /*1770*/  FADD.FTZ R84, R84, -R128.reuse ;  /* 0x8000008054547221 */ /* 0x100fe20000010000 */
[----:B-----5:R-:W-:-:S05]  /*1780*/  FADD.FTZ R32, R93, -R128 ;  /* 0x800000805d207221 */ /* 0x020fca0000010000 */
[----:B------:R-:W-:Y:S01]  /*1790*/  MUFU.EX2 R103, R92 ;  /* 0x0000005c00677308 */ /* 0x000fe20000000800 */
[----:B------:R-:W-:-:S07]  /*17a0*/  FMUL.FTZ R32, R32, 1.4426950216293334961 ;  /* 0x3fb8aa3b20207820 */ /* 0x000fce0000410000 */
[----:B------:R5:W-:Y:S01]  /*17b0*/  MUFU.EX2 R92, R18 ;  /* 0x00000012005c7308 */ /* 0x000be20000000800 */
[----:B------:R-:W-:Y:S01]  /*17c0*/  FMUL.FTZ R76, R76, 1.4426950216293334961 ;  /* 0x3fb8aa3b4c4c7820 */ /* 0x000fe20000410000 */
[----:B------:R-:W-:-:S06]  /*17d0*/  FMUL.FTZ R84, R84, 1.4426950216293334961 ;  /* 0x3fb8aa3b54547820 */ /* 0x000fcc0000410000 */
[----:B------:R-:W-:Y:S01]  /*17e0*/  MUFU.EX2 R93, R86 ;  /* 0x00000056005d7308 */ /* 0x000fe20000000800 */
[--C-:B-----5:R-:W-:Y:S01]  /*17f0*/  FADD.FTZ R18, R89, -R128.reuse ;  /* 0x8000008059127221 */ /* 0x120fe20000010000 */
[----:B------:R-:W-:-:S03]  /*1800*/  FADD.FTZ R80, R80, -R128 ;  /* 0x8000008050507221 */ /* 0x000fc60000010000 */
[----:B------:R-:W-:-:S03]  /*1810*/  FMUL.FTZ R18, R18, 1.4426950216293334961 ;  /* 0x3fb8aa3b12127820 */ /* 0x000fc60000410000 */
        /* <DEDUP_REMOVED lines=9> */
[----:B------:R-:W5:Y:S01]  /*18b0*/  MUFU.EX2 R97, R90 ;  /* 0x0000005a00617308 */ /* 0x000f620000000800 */
[----:B------:R-:W-:-:S07]  /*18c0*/  FMUL.FTZ R32, R32, 1.4426950216293334961 ;  /* 0x3fb8aa3b20207820 */ /* 0x000fce0000410000 */
[----:B------:R0:W-:Y:S01]  /*18d0*/  MUFU.EX2 R90, R18 ;  /* 0x00000012005a7308 */ /* 0x0001e20000000800 */
[----:B------:R-:W-:Y:S01]  /*18e0*/  FMUL.FTZ R74, R74, 1.4426950216293334961 ;  /* 0x3fb8aa3b4a4a7820 */ /* 0x000fe20000410000 */
[----:B------:R-:W-:Y:S01]  /*18f0*/  FMUL.FTZ R82, R82, 1.4426950216293334961 ;  /* 0x3fb8aa3b52527820 */ /* 0x000fe20000410000 */
[----:B0-----:R-:W-:-:S05]  /*1900*/  FADD.FTZ R18, R87, -R128 ;  /* 0x8000008057127221 */ /* 0x001fca0000010000 */
[----:B------:R-:W-:Y:S01]  /*1910*/  MUFU.EX2 R87, R76 ;  /* 0x0000004c00577308 */ /* 0x000fe20000000800 */
[----:B------:R-:W-:Y:S01]  /*1920*/  FMUL.FTZ R18, R18, 1.4426950216293334961 ;  /* 0x3fb8aa3b12127820 */ /* 0x000fe20000410000 */
[----:B------:R-:W-:-:S06]  /*1930*/  FADD.FTZ R78, R78, -R128 ;  /* 0x800000804e4e7221 */ /* 0x000fcc0000010000 */
[----:B------:R0:W-:Y:S01]  /*1940*/  MUFU.EX2 R76, R16 ;  /* 0x00000010004c7308 */ /* 0x0001e20000000800 */
[----:B------:R-:W-:-:S07]  /*1950*/  FADD.FTZ R64, R64, -R128 ;  /* 0x8000008040407221 */ /* 0x000fce0000010000 */
[----:B------:R-:W5:Y:S01]  /*1960*/  MUFU.EX2 R95, R84 ;  /* 0x00000054005f7308 */ /* 0x000f620000000800 */
[----:B0-----:R-:W-:-:S04]  /*1970*/  FADD.FTZ R16, R73, -R128 ;  /* 0x8000008049107221 */ /* 0x001fc80000010000 */
[----:B------:R-:W-:-:S03]  /*1980*/  FMUL.FTZ R16, R16, 1.4426950216293334961 ;  /* 0x3fb8aa3b10107820 */ /* 0x000fc60000410000 */
[----:B------:R0:W-:Y:S01]  /*1990*/  MUFU.EX2 R84, R32 ;  /* 0x0000002000547308 */ /* 0x0001e20000000800 */
[----:B------:R-:W-:Y:S01]  /*19a0*/  FMUL.FTZ R78, R78, 1.4426950216293334961 ;  /* 0x3fb8aa3b4e4e7820 */ /* 0x000fe20000410000 */
[--C-:B------:R-:W-:Y:S01]  /*19b0*/  FADD.FTZ R72, R72, -R128.reuse ;  /* 0x8000008048487221 */ /* 0x100fe20000010000 */
[----:B0-----:R-:W-:-:S05]  /*19c0*/  FADD.FTZ R32, R81, -R128 ;  /* 0x8000008051207221 */ /* 0x001fca0000010000 */
[----:B------:R-:W-:Y:S01]  /*19d0*/  MUFU.EX2 R91, R80 ;  /* 0x00000050005b7308 */ /* 0x000fe20000000800 */
[----:B------:R-:W-:-:S07]  /*19e0*/  FMUL.FTZ R32, R32, 1.4426950216293334961 ;  /* 0x3fb8aa3b20207820 */ /* 0x000fce0000410000 */
[----:B------:R0:W-:Y:S01]  /*19f0*/  MUFU.EX2 R80, R18 ;  /* 0x0000001200507308 */ /* 0x0001e20000000800 */
[----:B------:R-:W-:Y:S01]  /*1a00*/  FMUL.FTZ R64, R64, 1.4426950216293334961 ;  /* 0x3fb8aa3b40407820 */ /* 0x000fe20000410000 */
[----:B------:R-:W-:-:S06]  /*1a10*/  FMUL.FTZ R72, R72, 1.4426950216293334961 ;  /* 0x3fb8aa3b48487820 */ /* 0x000fcc0000410000 */
[----:B------:R-:W-:Y:S01]  /*1a20*/  MUFU.EX2 R81, R74 ;  /* 0x0000004a00517308 */ /* 0x000fe20000000800 */
[--C-:B0-----:R-:W-:Y:S01]  /*1a30*/  FADD.FTZ R18, R77, -R128.reuse ;  /* 0x800000804d127221 */ /* 0x101fe20000010000 */
[----:B------:R-:W-:-:S03]  /*1a40*/  FADD.FTZ R58, R58, -R128 ;  /* 0x800000803a3a7221 */ /* 0x000fc60000010000 */
[----:B------:R-:W-:-:S03]  /*1a50*/  FMUL.FTZ R18, R18, 1.4426950216293334961 ;  /* 0x3fb8aa3b12127820 */ /* 0x000fc60000410000 */
[----:B------:R0:W-:Y:S08]  /*1a60*/  MUFU.EX2 R74, R16 ;  /* 0x00000010004a7308 */ /* 0x0001f00000000800 */
[----:B------:R-:W5:Y:S01]  /*1a70*/  MUFU.EX2 R89, R82 ;  /* 0x0000005200597308 */ /* 0x000f620000000800 */
[----:B0-----:R-:W-:-:S04]  /*1a80*/  FADD.FTZ R16, R71, -R128 ;  /* 0x8000008047107221 */ /* 0x001fc80000010000 */
[----:B------:R-:W-:-:S03]  /*1a90*/  FMUL.FTZ R16, R16, 1.4426950216293334961 ;  /* 0x3fb8aa3b10107820 */ /* 0x000fc60000410000 */
[----:B------:R0:W-:Y:S01]  /*1aa0*/  MUFU.EX2 R82, R32 ;  /* 0x0000002000527308 */ /* 0x0001e20000000800 */
[----:B------:R-:W-:Y:S01]  /*1ab0*/  FMUL.FTZ R58, R58, 1.4426950216293334961 ;  /* 0x3fb8aa3b3a3a7820 */ /* 0x000fe20000410000 */
[----:B0-----:R-:W-:-:S06]  /*1ac0*/  FADD.FTZ R32, R79, -R128 ;  /* 0x800000804f207221 */ /* 0x001fcc0000010000 */
[----:B------:R-:W0:Y:S01]  /*1ad0*/  MUFU.EX2 R85, R78 ;  /* 0x0000004e00557308 */ /* 0x000e220000000800 */
[----:B------:R-:W-:-:S07]  /*1ae0*/  FMUL.FTZ R32, R32, 1.4426950216293334961 ;  /* 0x3fb8aa3b20207820 */ /* 0x000fce0000410000 */
[----:B------:R1:W-:Y:S02]  /*1af0*/  MUFU.EX2 R78, R18 ;  /* 0x00000012004e7308 */ /* 0x0003e40000000800 */
[----:B-1----:R-:W-:-:S06]  /*1b00*/  FADD.FTZ R18, R75, -R128 ;  /* 0x800000804b127221 */ /* 0x002fcc0000010000 */
[----:B------:R-:W-:Y:S08]  /*1b10*/  MUFU.EX2 R75, R64 ;  /* 0x00000040004b7308 */ /* 0x000ff00000000800 */
[----:B------:R1:W-:Y:S08]  /*1b20*/  MUFU.EX2 R64, R16 ;  /* 0x0000001000407308 */ /* 0x0003f00000000800 */
[----:B------:R-:W0:Y:S01]  /*1b30*/  MUFU.EX2 R83, R72 ;  /* 0x0000004800537308 */ /* 0x000e220000000800 */
[----:B-1----:R-:W-:-:S07]  /*1b40*/  FADD.FTZ R16, R57, -R128 ;  /* 0x8000008039107221 */ /* 0x002fce0000010000 */
[----:B------:R1:W-:Y:S02]  /*1b50*/  MUFU.EX2 R72, R32 ;  /* 0x0000002000487308 */ /* 0x0003e40000000800 */
[----:B-1----:R-:W-:-:S06]  /*1b60*/  FADD.FTZ R32, R69, -R128 ;  /* 0x8000008045207221 */ /* 0x002fcc0000010000 */
[----:B------:R1:W-:Y:S02]  /*1b70*/  MUFU.EX2 R69, R58 ;  /* 0x0000003a00457308 */ /* 0x0003e40000000800 */
[----:B-1----:R-:W-:Y:S01]  /*1b80*/  FMUL.FTZ R58, R16, 1.4426950216293334961 ;  /* 0x3fb8aa3b103a7820 */ /* 0x002fe20000410000 */
[----:B------:R-:W-:-:S04]  /*1b90*/  FADD.FTZ R16, RZ, R120 ;  /* 0x00000078ff107221 */ /* 0x000fc80000010000 */
[----:B------:R-:W-:-:S04]  /*1ba0*/  FADD.FTZ R41, R16, R121 ;  /* 0x0000007910297221 */ /* 0x000fc80000010000 */
[----:B------:R-:W-:-:S04]  /*1bb0*/  FADD.FTZ R16, R41, R122 ;  /* 0x0000007a29107221 */ /* 0x000fc80000010000 */
[----:B------:R-:W-:-:S04]  /*1bc0*/  FADD.FTZ R41, R16, R123 ;  /* 0x0000007b10297221 */ /* 0x000fc80000010000 */
[----:B------:R-:W-:-:S04]  /*1bd0*/  FADD.FTZ R16, R41, R116 ;  /* 0x0000007429107221 */ /* 0x000fc80000010000 */
[----:B------:R-:W-:-:S04]  /*1be0*/  FADD.FTZ R41, R16, R117 ;  /* 0x0000007510297221 */ /* 0x000fc80000010000 */
[----:B------:R-:W-:-:S04]  /*1bf0*/  FADD.FTZ R16, R41, R118 ;  /* 0x0000007629107221 */ /* 0x000fc80000010000 */
[----:B---3--:R-:W-:-:S04]  /*1c00*/  FADD.FTZ R41, R16, R119 ;  /* 0x0000007710297221 */ /* 0x008fc80000010000 */
[----:B------:R-:W-:-:S04]  /*1c10*/  FADD.FTZ R16, R41, R112 ;  /* 0x0000007029107221 */ /* 0x000fc80000010000 */
[----:B----4-:R-:W-:-:S04]  /*1c20*/  FADD.FTZ R41, R16, R113 ;  /* 0x0000007110297221 */ /* 0x010fc80000010000 */
[----:B------:R-:W-:-:S04]  /*1c30*/  FADD.FTZ R16, R41, R114 ;  /* 0x0000007229107221 */ /* 0x000fc80000010000 */
[----:B------:R-:W-:-:S04]  /*1c40*/  FADD.FTZ R41, R16, R115 ;  /* 0x0000007310297221 */ /* 0x000fc80000010000 */
[----:B------:R-:W-:-:S04]  /*1c50*/  FADD.FTZ R16, R41, R108 ;  /* 0x0000006c29107221 */ /* 0x000fc80000010000 */
[----:B--2---:R-:W-:-:S04]  /*1c60*/  FADD.FTZ R41, R16, R109 ;  /* 0x0000006d10297221 */ /* 0x004fc80000010000 */
[----:B------:R-:W-:-:S04]  /*1c70*/  FADD.FTZ R16, R41, R110 ;  /* 0x0000006e29107221 */ /* 0x000fc80000010000 */
        /* <DEDUP_REMOVED lines=10> */
[----:B-----5:R-:W-:-:S04]  /*1d20*/  FADD.FTZ R41, R16, R97 ;  /* 0x0000006110297221 */ /* 0x020fc80000010000 */
[----:B------:R-:W-:-:S04]  /*1d30*/  FADD.FTZ R16, R41, R98 ;  /* 0x0000006229107221 */ /* 0x000fc80000010000 */
[----:B------:R-:W-:Y:S01]  /*1d40*/  FADD.FTZ R41, R16, R99 ;  /* 0x0000006310297221 */ /* 0x000fe20000010000 */
[----:B------:R-:W-:-:S03]  /*1d50*/  FADD.FTZ R14, R14, -R128 ;  /* 0x800000800e0e7221 */ /* 0x000fc60000010000 */
[----:B------:R-:W-:-:S04]  /*1d60*/  FADD.FTZ R16, R41, R92 ;  /* 0x0000005c29107221 */ /* 0x000fc80000010000 */
[----:B------:R-:W-:Y:S01]  /*1d70*/  FADD.FTZ R41, R16, R93 ;  /* 0x0000005d10297221 */ /* 0x000fe20000010000 */
[----:B------:R-:W-:-:S03]  /*1d80*/  FMUL.FTZ R16, R14, 1.4426950216293334961 ;  /* 0x3fb8aa3b0e107820 */ /* 0x000fc60000410000 */
[----:B------:R-:W-:Y:S01]  /*1d90*/  FADD.FTZ R14, R41, R94 ;  /* 0x0000005e290e7221 */ /* 0x000fe20000010000 */
[----:B------:R-:W-:-:S03]  /*1da0*/  FADD.FTZ R12, R12, -R128 ;  /* 0x800000800c0c7221 */ /* 0x000fc60000010000 */
[----:B------:R-:W-:Y:S01]  /*1db0*/  FADD.FTZ R43, R14, R95 ;  /* 0x0000005f0e2b7221 */ /* 0x000fe20000010000 */
[----:B------:R-:W-:-:S03]  /*1dc0*/  FMUL.FTZ R42, R12, 1.4426950216293334961 ;  /* 0x3fb8aa3b0c2a7820 */ /* 0x000fc60000410000 */
[----:B------:R-:W-:Y:S01]  /*1dd0*/  FADD.FTZ R12, R43, R88 ;  /* 0x000000582b0c7221 */ /* 0x000fe20000010000 */
[----:B------:R-:W-:-:S03]  /*1de0*/  FADD.FTZ R10, R10, -R128 ;  /* 0x800000800a0a7221 */ /* 0x000fc60000010000 */
[----:B------:R-:W-:Y:S01]  /*1df0*/  FADD.FTZ R43, R12, R89 ;  /* 0x000000590c2b7221 */ /* 0x000fe20000010000 */
[----:B------:R-:W-:-:S03]  /*1e00*/  FMUL.FTZ R12, R10, 1.4426950216293334961 ;  /* 0x3fb8aa3b0a0c7820 */ /* 0x000fc60000410000 */
[----:B------:R-:W-:-:S04]  /*1e10*/  FADD.FTZ R10, R43, R90 ;  /* 0x0000005a2b0a7221 */ /* 0x000fc80000010000 */
[----:B------:R-:W-:-:S04]  /*1e20*/  FADD.FTZ R10, R10, R91 ;  /* 0x0000005b0a0a7221 */ /* 0x000fc80000010000 */
[----:B------:R-:W-:-:S04]  /*1e30*/  FADD.FTZ R10, R10, R84 ;  /* 0x000000540a0a7221 */ /* 0x000fc80000010000 */
[----:B0-----:R-:W-:Y:S01]  /*1e40*/  FADD.FTZ R10, R10, R85 ;  /* 0x000000550a0a7221 */ /* 0x001fe20000010000 */
[----:B------:R-:W-:-:S03]  /*1e50*/  FADD.FTZ R70, R70, -R128 ;  /* 0x8000008046467221 */ /* 0x000fc60000010000 */
[----:B------:R-:W-:Y:S01]  /*1e60*/  FADD.FTZ R10, R10, R86 ;  /* 0x000000560a0a7221 */ /* 0x000fe20000010000 */
[----:B------:R-:W-:-:S03]  /*1e70*/  FMUL.FTZ R70, R70, 1.4426950216293334961 ;  /* 0x3fb8aa3b46467820 */ /* 0x000fc60000410000 */
[----:B------:R-:W-:Y:S01]  /*1e80*/  FADD.FTZ R10, R10, R87 ;  /* 0x000000570a0a7221 */ /* 0x000fe20000010000 */
[----:B------:R-:W0:Y:S03]  /*1e90*/  MUFU.EX2 R77, R70 ;  /* 0x00000046004d7308 */ /* 0x000e260000000800 */
[----:B------:R-:W-:Y:S01]  /*1ea0*/  FADD.FTZ R10, R10, R80 ;  /* 0x000000500a0a7221 */ /* 0x000fe20000010000 */
[----:B------:R-:W-:-:S03]  /*1eb0*/  FADD.FTZ R68, R68, -R128 ;  /* 0x8000008044447221 */ /* 0x000fc60000010000 */
[----:B------:R-:W-:Y:S01]  /*1ec0*/  FADD.FTZ R10, R10, R81 ;  /* 0x000000510a0a7221 */ /* 0x000fe20000010000 */
[----:B------:R-:W-:-:S03]  /*1ed0*/  FMUL.FTZ R68, R68, 1.4426950216293334961 ;  /* 0x3fb8aa3b44447820 */ /* 0x000fc60000410000 */
[----:B------:R-:W-:Y:S01]  /*1ee0*/  FADD.FTZ R10, R10, R82 ;  /* 0x000000520a0a7221 */ /* 0x000fe20000010000 */
[----:B------:R-:W1:Y:S01]  /*1ef0*/  MUFU.EX2 R79, R68 ;  /* 0x00000044004f7308 */ /* 0x000e620000000800 */
[----:B------:R-:W-:Y:S02]  /*1f00*/  FADD.FTZ R66, R66, -R128 ;  /* 0x8000008042427221 */ /* 0x000fe40000010000 */
[----:B------:R-:W-:Y:S02]  /*1f10*/  FADD.FTZ R10, R10, R83 ;  /* 0x000000530a0a7221 */ /* 0x000fe40000010000 */
[----:B------:R-:W-:Y:S02]  /*1f20*/  FMUL.FTZ R66, R66, 1.4426950216293334961 ;  /* 0x3fb8aa3b42427820 */ /* 0x000fe40000410000 */
[----:B------:R-:W-:Y:S01]  /*1f30*/  FADD.FTZ R10, R10, R76 ;  /* 0x0000004c0a0a7221 */ /* 0x000fe20000010000 */
[----:B------:R-:W-:Y:S01]  /*1f40*/  FMUL.FTZ R32, R32, 1.4426950216293334961 ;  /* 0x3fb8aa3b20207820 */ /* 0x000fe20000410000 */
[----:B------:R-:W2:Y:S02]  /*1f50*/  MUFU.EX2 R73, R66 ;  /* 0x0000004200497308 */ /* 0x000ea40000000800 */
[----:B0-----:R-:W-:Y:S01]  /*1f60*/  FADD.FTZ R10, R10, R77 ;  /* 0x0000004d0a0a7221 */ /* 0x001fe20000010000 */
[--C-:B------:R-:W-:Y:S01]  /*1f70*/  FADD.FTZ R0, R0, -R128.reuse ;  /* 0x8000008000007221 */ /* 0x100fe20000010000 */
[----:B------:R-:W-:-:S02]  /*1f80*/  FADD.FTZ R4, R4, -R128 ;  /* 0x8000008004047221 */ /* 0x000fc40000010000 */
[----:B------:R-:W-:Y:S02]  /*1f90*/  FADD.FTZ R10, R10, R78 ;  /* 0x0000004e0a0a7221 */ /* 0x000fe40000010000 */
[----:B------:R0:W-:Y:S01]  /*1fa0*/  MUFU.EX2 R70, R32 ;  /* 0x0000002000467308 */ /* 0x0001e20000000800 */
[----:B------:R-:W-:Y:S01]  /*1fb0*/  FMUL.FTZ R162, R0, 1.4426950216293334961 ;  /* 0x3fb8aa3b00a27820 */ /* 0x000fe20000410000 */
[----:B------:R-:W-:Y:S01]  /*1fc0*/  FMUL.FTZ R18, R18, 1.4426950216293334961 ;  /* 0x3fb8aa3b12127820 */ /* 0x000fe20000410000 */
[--C-:B------:R-:W-:Y:S01]  /*1fd0*/  FADD.FTZ R0, R165, -R128.reuse ;  /* 0x80000080a5007221 */ /* 0x100fe20000010000 */
[----:B-1----:R-:W-:Y:S01]  /*1fe0*/  FADD.FTZ R165, R10, R79 ;  /* 0x0000004f0aa57221 */ /* 0x002fe20000010000 */
[----:B0-----:R-:W-:Y:S01]  /*1ff0*/  FADD.FTZ R32, R67, -R128 ;  /* 0x8000008043207221 */ /* 0x001fe20000010000 */
[----:B------:R-:W-:-:S03]  /*2000*/  FMUL.FTZ R4, R4, 1.4426950216293334961 ;  /* 0x3fb8aa3b04047820 */ /* 0x000fc60000410000 */
[----:B------:R-:W-:Y:S01]  /*2010*/  FMUL.FTZ R32, R32, 1.4426950216293334961 ;  /* 0x3fb8aa3b20207820 */ /* 0x000fe20000410000 */
[----:B------:R-:W0:Y:S01]  /*2020*/  MUFU.EX2 R68, R18 ;  /* 0x0000001200447308 */ /* 0x000e220000000800 */
[----:B------:R-:W-:Y:S01]  /*2030*/  FADD.FTZ R54, R54, -R128 ;  /* 0x8000008036367221 */ /* 0x000fe20000010000 */
[----:B------:R-:W-:Y:S01]  /*2040*/  FMUL.FTZ R34, R0, 1.4426950216293334961 ;  /* 0x3fb8aa3b00227820 */ /* 0x000fe20000410000 */
[----:B------:R-:W-:Y:S01]  /*2050*/  FADD.FTZ R0, R165, R72 ;  /* 0x00000048a5007221 */ /* 0x000fe20000010000 */
[----:B------:R-:W-:-:S04]  /*2060*/  FADD.FTZ R2, R2, -R128 ;  /* 0x8000008002027221 */ /* 0x000fc80000010000 */
[----:B------:R1:W-:Y:S01]  /*2070*/  MUFU.EX2 R60, R32 ;  /* 0x00000020003c7308 */ /* 0x0003e20000000800 */
[--C-:B------:R-:W-:Y:S01]  /*2080*/  FADD.FTZ R56, R56, -R128.reuse ;  /* 0x8000008038387221 */ /* 0x100fe20000010000 */
[----:B------:R-:W-:Y:S01]  /*2090*/  FMUL.FTZ R54, R54, 1.4426950216293334961 ;  /* 0x3fb8aa3b36367820 */ /* 0x000fe20000410000 */
[----:B------:R-:W-:Y:S01]  /*20a0*/  FMUL.FTZ R2, R2, 1.4426950216293334961 ;  /* 0x3fb8aa3b02027820 */ /* 0x000fe20000410000 */
[----:B-1----:R-:W-:-:S04]  /*20b0*/  FADD.FTZ R32, R53, -R128 ;  /* 0x8000008035207221 */ /* 0x002fc80000010000 */
[----:B------:R1:W-:Y:S01]  /*20c0*/  MUFU.EX2 R164, R4 ;  /* 0x0000000400a47308 */ /* 0x0003e20000000800 */
[----:B------:R-:W-:Y:S01]  /*20d0*/  FMUL.FTZ R32, R32, 1.4426950216293334961 ;  /* 0x3fb8aa3b20207820 */ /* 0x000fe20000410000 */
[----:B------:R-:W-:Y:S01]  /*20e0*/  FMUL.FTZ R56, R56, 1.4426950216293334961 ;  /* 0x3fb8aa3b38387820 */ /* 0x000fe20000410000 */
[--C-:B------:R-:W-:Y:S01]  /*20f0*/  FADD.FTZ R18, R65, -R128.reuse ;  /* 0x8000008041127221 */ /* 0x100fe20000010000 */
[----:B-1----:R-:W-:Y:S01]  /*2100*/  FADD.FTZ R4, R163, -R128 ;  /* 0x80000080a3047221 */ /* 0x002fe20000010000 */
[----:B--2---:R-:W-:-:S03]  /*2110*/  FADD.FTZ R163, R0, R73 ;  /* 0x0000004900a37221 */ /* 0x004fc60000010000 */
[----:B------:R-:W-:Y:S01]  /*2120*/  MUFU.EX2 R65, R54 ;  /* 0x0000003600417308 */ /* 0x000fe20000000800 */
[----:B------:R-:W-:Y:S01]  /*2130*/  FADD.FTZ R6, R6, -R128 ;  /* 0x8000008006067221 */ /* 0x000fe20000010000 */
[----:B------:R-:W-:-:S06]  /*2140*/  FADD.FTZ R0, R163, R74 ;  /* 0x0000004aa3007221 */ /* 0x000fcc0000010000 */
[----:B------:R-:W-:Y:S01]  /*2150*/  MUFU.EX2 R54, R32 ;  /* 0x0000002000367308 */ /* 0x000fe20000000800 */
[----:B------:R-:W-:Y:S01]  /*2160*/  FMUL.FTZ R6, R6, 1.4426950216293334961 ;  /* 0x3fb8aa3b06067820 */ /* 0x000fe20000410000 */
[----:B------:R-:W-:-:S06]  /*2170*/  FADD.FTZ R36, R36, -R128 ;  /* 0x8000008024247221 */ /* 0x000fcc0000010000 */
[----:B------:R1:W-:Y:S01]  /*2180*/  MUFU.EX2 R32, R2 ;  /* 0x0000000200207308 */ /* 0x0003e20000000800 */
[----:B------:R-:W-:-:S07]  /*2190*/  FADD.FTZ R14, R37, -R128 ;  /* 0x80000080250e7221 */ /* 0x000fce0000010000 */
[----:B------:R-:W2:Y:S01]  /*21a0*/  MUFU.EX2 R71, R56 ;  /* 0x0000003800477308 */ /* 0x000ea20000000800 */
[--C-:B-1----:R-:W-:Y:S01]  /*21b0*/  FADD.FTZ R2, R161, -R128.reuse ;  /* 0x80000080a1027221 */ /* 0x102fe20000010000 */
[----:B------:R-:W-:Y:S01]  /*21c0*/  FADD.FTZ R161, R0, R75 ;  /* 0x0000004b00a17221 */ /* 0x000fe20000010000 */
[----:B------:R-:W-:-:S03]  /*21d0*/  FADD.FTZ R8, R8, -R128 ;  /* 0x8000008008087221 */ /* 0x000fc60000010000 */
[----:B0-----:R-:W-:Y:S01]  /*21e0*/  FADD.FTZ R0, R161, R68 ;  /* 0x00000044a1007221 */ /* 0x001fe20000010000 */
[----:B------:R-:W-:Y:S01]  /*21f0*/  FMUL.FTZ R18, R18, 1.4426950216293334961 ;  /* 0x3fb8aa3b12127820 */ /* 0x000fe20000410000 */
[----:B------:R0:W-:Y:S01]  /*2200*/  MUFU.EX2 R37, R6 ;  /* 0x0000000600257308 */ /* 0x0001e20000000800 */
[--C-:B------:R-:W-:Y:S01]  /*2210*/  FADD.FTZ R52, R52, -R128.reuse ;  /* 0x8000008034347221 */ /* 0x100fe20000010000 */
[----:B------:R-:W-:Y:S01]  /*2220*/  FMUL.FTZ R36, R36, 1.4426950216293334961 ;  /* 0x3fb8aa3b24247820 */ /* 0x000fe20000410000 */
[----:B------:R-:W-:Y:S02]  /*2230*/  FMUL.FTZ R8, R8, 1.4426950216293334961 ;  /* 0x3fb8aa3b08087820 */ /* 0x000fe40000410000 */
[----:B------:R-:W-:Y:S01]  /*2240*/  FMUL.FTZ R52, R52, 1.4426950216293334961 ;  /* 0x3fb8aa3b34347820 */ /* 0x000fe20000410000 */
[----:B0-----:R-:W-:Y:S01]  /*2250*/  FADD.FTZ R6, R159, -R128 ;  /* 0x800000809f067221 */ /* 0x001fe20000010000 */
[----:B------:R-:W-:Y:S01]  /*2260*/  FADD.FTZ R159, R0, R69 ;  /* 0x00000045009f7221 */ /* 0x000fe20000010000 */
[----:B------:R0:W1:Y:S03]  /*2270*/  MUFU.EX2 R66, R18 ;  /* 0x0000001200427308 */ /* 0x0000660000000800 */
[----:B------:R-:W-:Y:S01]  /*2280*/  FADD.FTZ R0, R159, R70 ;  /* 0x000000469f007221 */ /* 0x000fe20000010000 */
[--C-:B------:R-:W-:Y:S01]  /*2290*/  FADD.FTZ R50, R50, -R128.reuse ;  /* 0x8000008032327221 */ /* 0x100fe20000010000 */
[----:B0-----:R-:W-:-:S03]  /*22a0*/  FADD.FTZ R18, R59, -R128 ;  /* 0x800000803b127221 */ /* 0x001fc60000010000 */
[----:B------:R-:W-:Y:S01]  /*22b0*/  MUFU.EX2 R59, R36 ;  /* 0x00000024003b7308 */ /* 0x000fe20000000800 */
[----:B------:R-:W-:Y:S01]  /*22c0*/  FMUL.FTZ R4, R4, 1.4426950216293334961 ;  /* 0x3fb8aa3b04047820 */ /* 0x000fe20000410000 */
[----:B------:R-:W-:Y:S01]  /*22d0*/  FMUL.FTZ R50, R50, 1.4426950216293334961 ;  /* 0x3fb8aa3b32327820 */ /* 0x000fe20000410000 */
[----:B------:R-:W-:-:S05]  /*22e0*/  FADD.FTZ R48, R48, -R128 ;  /* 0x8000008030307221 */ /* 0x000fca0000010000 */
[----:B------:R0:W-:Y:S01]  /*22f0*/  MUFU.EX2 R36, R8 ;  /* 0x0000000800247308 */ /* 0x0001e20000000800 */
[----:B------:R-:W-:-:S07]  /*2300*/  FADD.FTZ R28, R28, -R128 ;  /* 0x800000801c1c7221 */ /* 0x000fce0000010000 */
[----:B------:R-:W3:Y:S01]  /*2310*/  MUFU.EX2 R67, R52 ;  /* 0x0000003400437308 */ /* 0x000ee20000000800 */
[----:B0-----:R-:W-:Y:S01]  /*2320*/  FADD.FTZ R8, R157, -R128 ;  /* 0x800000809d087221 */ /* 0x001fe20000010000 */
[----:B--2---:R-:W-:Y:S01]  /*2330*/  FADD.FTZ R157, R0, R71 ;  /* 0x00000047009d7221 */ /* 0x004fe20000010000 */
[----:B------:R-:W-:-:S03]  /*2340*/  FMUL.FTZ R48, R48, 1.4426950216293334961 ;  /* 0x3fb8aa3b30307820 */ /* 0x000fc60000410000 */
[----:B------:R-:W-:Y:S01]  /*2350*/  FADD.FTZ R0, R157, R64 ;  /* 0x000000409d007221 */ /* 0x000fe20000010000 */
[----:B------:R-:W-:Y:S01]  /*2360*/  FADD.FTZ R46, R46, -R128 ;  /* 0x800000802e2e7221 */ /* 0x000fe20000010000 */
[----:B------:R0:W-:Y:S01]  /*2370*/  MUFU.EX2 R160, R4 ;  /* 0x0000000400a07308 */ /* 0x0001e20000000800 */
[----:B------:R-:W-:Y:S01]  /*2380*/  FMUL.FTZ R18, R18, 1.4426950216293334961 ;  /* 0x3fb8aa3b12127820 */ /* 0x000fe20000410000 */
[----:B------:R-:W-:Y:S01]  /*2390*/  FMUL.FTZ R28, R28, 1.4426950216293334961 ;  /* 0x3fb8aa3b1c1c7820 */ /* 0x000fe20000410000 */
[----:B------:R-:W-:Y:S01]  /*23a0*/  FMUL.FTZ R2, R2, 1.4426950216293334961 ;  /* 0x3fb8aa3b02027820 */ /* 0x000fe20000410000 */
[----:B------:R-:W-:-:S04]  /*23b0*/  FMUL.FTZ R46, R46, 1.4426950216293334961 ;  /* 0x3fb8aa3b2e2e7820 */ /* 0x000fc80000410000 */
[----:B------:R-:W2:Y:S01]  /*23c0*/  MUFU.EX2 R61, R50 ;  /* 0x00000032003d7308 */ /* 0x000ea20000000800 */
[--C-:B0-----:R-:W-:Y:S01]  /*23d0*/  FADD.FTZ R4, R155, -R128.reuse ;  /* 0x800000809b047221 */ /* 0x101fe20000010000 */
[----:B------:R-:W-:Y:S01]  /*23e0*/  FADD.FTZ R155, R0, R65 ;  /* 0x00000041009b7221 */ /* 0x000fe20000010000 */
[--C-:B------:R-:W-:Y:S01]  /*23f0*/  FADD.FTZ R44, R44, -R128.reuse ;  /* 0x800000802c2c7221 */ /* 0x100fe20000010000 */
[----:B------:R-:W-:Y:S02]  /*2400*/  FADD.FTZ R30, R30, -R128 ;  /* 0x800000801e1e7221 */ /* 0x000fe40000010000 */
[----:B-1----:R-:W-:Y:S02]  /*2410*/  FADD.FTZ R0, R155, R66 ;  /* 0x000000429b007221 */ /* 0x002fe40000010000 */
[----:B------:R-:W0:Y:S01]  /*2420*/  MUFU.EX2 R62, R48 ;  /* 0x00000030003e7308 */ /* 0x000e220000000800 */
[----:B------:R-:W-:Y:S01]  /*2430*/  FMUL.FTZ R44, R44, 1.4426950216293334961 ;  /* 0x3fb8aa3b2c2c7820 */ /* 0x000fe20000410000 */
[----:B------:R-:W-:Y:S01]  /*2440*/  FADD.FTZ R38, R38, -R128 ;  /* 0x8000008026267221 */ /* 0x000fe20000010000 */
[----:B------:R-:W-:-:S05]  /*2450*/  FMUL.FTZ R30, R30, 1.4426950216293334961 ;  /* 0x3fb8aa3b1e1e7820 */ /* 0x000fca0000410000 */
[----:B------:R1:W-:Y:S01]  /*2460*/  MUFU.EX2 R52, R18 ;  /* 0x0000001200347308 */ /* 0x0003e20000000800 */
[----:B------:R-:W-:Y:S01]  /*2470*/  FMUL.FTZ R6, R6, 1.4426950216293334961 ;  /* 0x3fb8aa3b06067820 */ /* 0x000fe20000410000 */
[----:B------:R-:W-:Y:S01]  /*2480*/  FMUL.FTZ R38, R38, 1.4426950216293334961 ;  /* 0x3fb8aa3b26267820 */ /* 0x000fe20000410000 */
[----:B-1----:R-:W-:-:S05]  /*2490*/  FADD.FTZ R18, R55, -R128 ;  /* 0x8000008037127221 */ /* 0x002fca0000010000 */
[----:B------:R-:W-:Y:S08]  /*24a0*/  MUFU.EX2 R55, R28 ;  /* 0x0000001c00377308 */ /* 0x000ff00000000800 */
[----:B------:R1:W-:Y:S08]  /*24b0*/  MUFU.EX2 R28, R2 ;  /* 0x00000002001c7308 */ /* 0x0003f00000000800 */
[----:B------:R-:W4:Y:S01]  /*24c0*/  MUFU.EX2 R63, R46 ;  /* 0x0000002e003f7308 */ /* 0x000f220000000800 */
[----:B-1----:R-:W-:Y:S01]  /*24d0*/  FADD.FTZ R2, R153, -R128 ;  /* 0x8000008099027221 */ /* 0x002fe20000010000 */
[----:B---3--:R-:W-:-:S04]  /*24e0*/  FADD.FTZ R153, R0, R67 ;  /* 0x0000004300997221 */ /* 0x008fc80000010000 */
[----:B------:R-:W-:Y:S02]  /*24f0*/  FADD.FTZ R0, R153, R60 ;  /* 0x0000003c99007221 */ /* 0x000fe40000010000 */
[----:B------:R-:W1:Y:S01]  /*2500*/  MUFU.EX2 R56, R44 ;  /* 0x0000002c00387308 */ /* 0x000e620000000800 */
[----:B------:R-:W-:-:S07]  /*2510*/  FMUL.FTZ R8, R8, 1.4426950216293334961 ;  /* 0x3fb8aa3b08087820 */ /* 0x000fce0000410000 */
[----:B------:R3:W-:Y:S02]  /*2520*/  MUFU.EX2 R53, R30 ;  /* 0x0000001e00357308 */ /* 0x0007e40000000800 */
[----:B---3--:R-:W-:-:S06]  /*2530*/  FADD.FTZ R30, R49, -R128 ;  /* 0x80000080311e7221 */ /* 0x008fcc0000010000 */
[----:B------:R3:W-:Y:S01]  /*2540*/  MUFU.EX2 R158, R6 ;  /* 0x00000006009e7308 */ /* 0x0007e20000000800 */
[----:B------:R-:W-:-:S07]  /*2550*/  FMUL.FTZ R30, R30, 1.4426950216293334961 ;  /* 0x3fb8aa3b1e1e7820 */ /* 0x000fce0000410000 */
[----:B------:R-:W5:Y:S01]  /*2560*/  MUFU.EX2 R57, R38 ;  /* 0x0000002600397308 */ /* 0x000f620000000800 */
[----:B---3--:R-:W-:Y:S01]  /*2570*/  FADD.FTZ R6, R151, -R128 ;  /* 0x8000008097067221 */ /* 0x008fe20000010000 */
[----:B--2---:R-:W-:-:S04]  /*2580*/  FADD.FTZ R151, R0, R61 ;  /* 0x0000003d00977221 */ /* 0x004fc80000010000 */
[----:B0-----:R-:W-:Y:S02]  /*2590*/  FADD.FTZ R0, R151, R62 ;  /* 0x0000003e97007221 */ /* 0x001fe40000010000 */
[----:B------:R-:W0:Y:S01]  /*25a0*/  MUFU.EX2 R58, R58 ;  /* 0x0000003a003a7308 */ /* 0x000e220000000800 */
[----:B------:R-:W-:-:S07]  /*25b0*/  FMUL.FTZ R4, R4, 1.4426950216293334961 ;  /* 0x3fb8aa3b04047820 */ /* 0x000fce0000410000 */
[----:B------:R-:W-:Y:S01]  /*25c0*/  MUFU.EX2 R50, R30 ;  /* 0x0000001e00327308 */ /* 0x000fe20000000800 */
[----:B------:R-:W-:-:S07]  /*25d0*/  FADD.FTZ R24, R24, -R128 ;  /* 0x8000008018187221 */ /* 0x000fce0000010000 */
[----:B------:R2:W-:Y:S01]  /*25e0*/  MUFU.EX2 R30, R8 ;  /* 0x00000008001e7308 */ /* 0x0005e20000000800 */
[----:B------:R-:W-:Y:S01]  /*25f0*/  FMUL.FTZ R18, R18, 1.4426950216293334961 ;  /* 0x3fb8aa3b12127820 */ /* 0x000fe20000410000 */
[----:B--2---:R-:W-:Y:S01]  /*2600*/  FADD.FTZ R8, R149, -R128 ;  /* 0x8000008095087221 */ /* 0x004fe20000010000 */
[----:B----4-:R-:W-:-:S05]  /*2610*/  FADD.FTZ R149, R0, R63 ;  /* 0x0000003f00957221 */ /* 0x010fca0000010000 */
[----:B------:R2:W-:Y:S01]  /*2620*/  MUFU.EX2 R156, R4 ;  /* 0x00000004009c7308 */ /* 0x0005e20000000800 */
[----:B-1----:R-:W-:Y:S01]  /*2630*/  FADD.FTZ R0, R149, R56 ;  /* 0x0000003895007221 */ /* 0x002fe20000010000 */
[----:B------:R-:W-:Y:S01]  /*2640*/  FMUL.FTZ R24, R24, 1.4426950216293334961 ;  /* 0x3fb8aa3b18187820 */ /* 0x000fe20000410000 */
[----:B------:R-:W-:Y:S01]  /*2650*/  FMUL.FTZ R2, R2, 1.4426950216293334961 ;  /* 0x3fb8aa3b02027820 */ /* 0x000fe20000410000 */
[--C-:B--2---:R-:W-:Y:S01]  /*2660*/  FADD.FTZ R4, R147, -R128.reuse ;  /* 0x8000008093047221 */ /* 0x104fe20000010000 */
[----:B-----5:R-:W-:Y:S01]  /*2670*/  FADD.FTZ R147, R0, R57 ;  /* 0x0000003900937221 */ /* 0x020fe20000010000 */
[----:B------:R-:W-:Y:S02]  /*2680*/  FADD.FTZ R26, R26, -R128 ;  /* 0x800000801a1a7221 */ /* 0x000fe40000010000 */
[----:B------:R1:W2:Y:S01]  /*2690*/  MUFU.EX2 R48, R18 ;  /* 0x0000001200307308 */ /* 0x0002a20000000800 */
[----:B0-----:R-:W-:Y:S01]  /*26a0*/  FADD.FTZ R0, R147, R58 ;  /* 0x0000003a93007221 */ /* 0x001fe20000010000 */
[----:B------:R-:W-:Y:S01]  /*26b0*/  FMUL.FTZ R26, R26, 1.4426950216293334961 ;  /* 0x3fb8aa3b1a1a7820 */ /* 0x000fe20000410000 */
[----:B-1----:R-:W-:-:S05]  /*26c0*/  FADD.FTZ R18, R51, -R128 ;  /* 0x8000008033127221 */ /* 0x002fca0000010000 */
[----:B------:R-:W-:Y:S01]  /*26d0*/  MUFU.EX2 R51, R24 ;  /* 0x0000001800337308 */ /* 0x000fe20000000800 */
[----:B------:R-:W-:-:S07]  /*26e0*/  FMUL.FTZ R6, R6, 1.4426950216293334961 ;  /* 0x3fb8aa3b06067820 */ /* 0x000fce0000410000 */
[----:B------:R0:W-:Y:S02]  /*26f0*/  MUFU.EX2 R24, R2 ;  /* 0x0000000200187308 */ /* 0x0001e40000000800 */
[----:B0-----:R-:W-:Y:S01]  /*2700*/  FADD.FTZ R2, R145, -R128 ;  /* 0x8000008091027221 */ /* 0x001fe20000010000 */
[----:B------:R-:W-:-:S05]  /*2710*/  FADD.FTZ R145, R0, R59 ;  /* 0x0000003b00917221 */ /* 0x000fca0000010000 */
[----:B------:R0:W1:Y:S01]  /*2720*/  MUFU.EX2 R49, R26 ;  /* 0x0000001a00317308 */ /* 0x0000620000000800 */
[----:B------:R-:W-:Y:S01]  /*2730*/  FADD.FTZ R0, R145, R52 ;  /* 0x0000003491007221 */ /* 0x000fe20000010000 */
[----:B0-----:R-:W-:-:S06]  /*2740*/  FADD.FTZ R26, R45, -R128 ;  /* 0x800000802d1a7221 */ /* 0x001fcc0000010000 */
[----:B------:R0:W-:Y:S01]  /*2750*/  MUFU.EX2 R154, R6 ;  /* 0x00000006009a7308 */ /* 0x0001e20000000800 */
[----:B------:R-:W-:Y:S01]  /*2760*/  FMUL.FTZ R8, R8, 1.4426950216293334961 ;  /* 0x3fb8aa3b08087820 */ /* 0x000fe20000410000 */
[----:B------:R-:W-:Y:S01]  /*2770*/  FMUL.FTZ R26, R26, 1.4426950216293334961 ;  /* 0x3fb8aa3b1a1a7820 */ /* 0x000fe20000410000 */
[----:B0-----:R-:W-:Y:S01]  /*2780*/  FADD.FTZ R6, R141, -R128 ;  /* 0x800000808d067221 */ /* 0x001fe20000010000 */
[----:B------:R-:W-:-:S04]  /*2790*/  FADD.FTZ R141, R0, R53 ;  /* 0x00000035008d7221 */ /* 0x000fc80000010000 */
[----:B------:R-:W-:Y:S01]  /*27a0*/  MUFU.EX2 R46, R26 ;  /* 0x0000001a002e7308 */ /* 0x000fe20000000800 */
[----:B------:R-:W-:Y:S01]  /*27b0*/  FADD.FTZ R0, R141, R54 ;  /* 0x000000368d007221 */ /* 0x000fe20000010000 */
[----:B------:R-:W-:Y:S01]  /*27c0*/  FMUL.FTZ R18, R18, 1.4426950216293334961 ;  /* 0x3fb8aa3b12127820 */ /* 0x000fe20000410000 */
[----:B------:R-:W-:-:S05]  /*27d0*/  FADD.FTZ R22, R22, -R128 ;  /* 0x8000008016167221 */ /* 0x000fca0000010000 */
[----:B------:R0:W-:Y:S01]  /*27e0*/  MUFU.EX2 R26, R8 ;  /* 0x00000008001a7308 */ /* 0x0001e20000000800 */
[----:B------:R-:W-:Y:S01]  /*27f0*/  FMUL.FTZ R4, R4, 1.4426950216293334961 ;  /* 0x3fb8aa3b04047820 */ /* 0x000fe20000410000 */
[----:B------:R-:W-:Y:S01]  /*2800*/  FMUL.FTZ R22, R22, 1.4426950216293334961 ;  /* 0x3fb8aa3b16167820 */ /* 0x000fe20000410000 */
[--C-:B------:R-:W-:Y:S01]  /*2810*/  FADD.FTZ R20, R20, -R128.reuse ;  /* 0x8000008014147221 */ /* 0x100fe20000010000 */
[----:B0-----:R-:W-:Y:S01]  /*2820*/  FADD.FTZ R8, R139, -R128 ;  /* 0x800000808b087221 */ /* 0x001fe20000010000 */
[----:B------:R-:W-:-:S03]  /*2830*/  FADD.FTZ R139, R0, R55 ;  /* 0x00000037008b7221 */ /* 0x000fc60000010000 */
[----:B------:R0:W3:Y:S01]  /*2840*/  MUFU.EX2 R44, R18 ;  /* 0x00000012002c7308 */ /* 0x0000e20000000800 */
[----:B--2---:R-:W-:Y:S01]  /*2850*/  FADD.FTZ R0, R139, R48 ;  /* 0x000000308b007221 */ /* 0x004fe20000010000 */
[----:B------:R-:W-:-:S06]  /*2860*/  FMUL.FTZ R20, R20, 1.4426950216293334961 ;  /* 0x3fb8aa3b14147820 */ /* 0x000fcc0000410000 */
[----:B------:R2:W-:Y:S01]  /*2870*/  MUFU.EX2 R152, R4 ;  /* 0x0000000400987308 */ /* 0x0005e20000000800 */
[----:B------:R-:W-:Y:S01]  /*2880*/  FMUL.FTZ R2, R2, 1.4426950216293334961 ;  /* 0x3fb8aa3b02027820 */ /* 0x000fe20000410000 */
[----:B0-----:R-:W-:-:S06]  /*2890*/  FADD.FTZ R18, R47, -R128 ;  /* 0x800000802f127221 */ /* 0x001fcc0000010000 */
[----:B------:R-:W0:Y:S01]  /*28a0*/  MUFU.EX2 R45, R22 ;  /* 0x00000016002d7308 */ /* 0x000e220000000800 */
[----:B--2---:R-:W-:Y:S01]  /*28b0*/  FADD.FTZ R4, R137, -R128 ;  /* 0x8000008089047221 */ /* 0x004fe20000010000 */
[----:B-1----:R-:W-:Y:S01]  /*28c0*/  FADD.FTZ R137, R0, R49 ;  /* 0x0000003100897221 */ /* 0x002fe20000010000 */
[----:B------:R-:W-:-:S03]  /*28d0*/  FMUL.FTZ R18, R18, 1.4426950216293334961 ;  /* 0x3fb8aa3b12127820 */ /* 0x000fc60000410000 */
[----:B------:R-:W-:Y:S02]  /*28e0*/  FADD.FTZ R0, R137, R50 ;  /* 0x0000003289007221 */ /* 0x000fe40000010000 */
[----:B------:R-:W1:Y:S01]  /*28f0*/  MUFU.EX2 R47, R20 ;  /* 0x00000014002f7308 */ /* 0x000e620000000800 */
[----:B------:R-:W-:-:S07]  /*2900*/  FMUL.FTZ R6, R6, 1.4426950216293334961 ;  /* 0x3fb8aa3b06067820 */ /* 0x000fce0000410000 */
[----:B------:R2:W-:Y:S02]  /*2910*/  MUFU.EX2 R20, R2 ;  /* 0x0000000200147308 */ /* 0x0005e40000000800 */
[----:B--2---:R-:W-:Y:S01]  /*2920*/  FADD.FTZ R2, R135, -R128 ;  /* 0x8000008087027221 */ /* 0x004fe20000010000 */
[----:B------:R-:W-:-:S05]  /*2930*/  FADD.FTZ R135, R0, R51 ;  /* 0x0000003300877221 */ /* 0x000fca0000010000 */
[----:B------:R-:W2:Y:S01]  /*2940*/  MUFU.EX2 R40, R18 ;  /* 0x0000001200287308 */ /* 0x000ea20000000800 */
[----:B---3--:R-:W-:Y:S01]  /*2950*/  FADD.FTZ R0, R135, R44 ;  /* 0x0000002c87007221 */ /* 0x008fe20000010000 */
[----:B------:R-:W-:-:S06]  /*2960*/  FMUL.FTZ R8, R8, 1.4426950216293334961 ;  /* 0x3fb8aa3b08087820 */ /* 0x000fcc0000410000 */
[----:B------:R3:W-:Y:S08]  /*2970*/  MUFU.EX2 R150, R6 ;  /* 0x0000000600967308 */ /* 0x0007f00000000800 */
[----:B------:R-:W4:Y:S01]  /*2980*/  MUFU.EX2 R41, R16 ;  /* 0x0000001000297308 */ /* 0x000f220000000800 */
[----:B---3--:R-:W-:Y:S01]  /*2990*/  FADD.FTZ R6, R133, -R128 ;  /* 0x8000008085067221 */ /* 0x008fe20000010000 */
[----:B0-----:R-:W-:-:S04]  /*29a0*/  FADD.FTZ R133, R0, R45 ;  /* 0x0000002d00857221 */ /* 0x001fc80000010000 */
[----:B------:R-:W-:Y:S02]  /*29b0*/  FADD.FTZ R0, R133, R46 ;  /* 0x0000002e85007221 */ /* 0x000fe40000010000 */
[----:B------:R-:W0:Y:S01]  /*29c0*/  MUFU.EX2 R42, R42 ;  /* 0x0000002a002a7308 */ /* 0x000e220000000800 */
[----:B------:R-:W-:-:S07]  /*29d0*/  FMUL.FTZ R4, R4, 1.4426950216293334961 ;  /* 0x3fb8aa3b04047820 */ /* 0x000fce0000410000 */
[----:B------:R3:W-:Y:S08]  /*29e0*/  MUFU.EX2 R22, R8 ;  /* 0x0000000800167308 */ /* 0x0007f00000000800 */
[----:B------:R-:W5:Y:S01]  /*29f0*/  MUFU.EX2 R43, R12 ;  /* 0x0000000c002b7308 */ /* 0x000f620000000800 */
[----:B---3--:R-:W-:Y:S01]  /*2a00*/  FADD.FTZ R8, R131, -R128 ;  /* 0x8000008083087221 */ /* 0x008fe20000010000 */
[----:B-1----:R-:W-:Y:S01]  /*2a10*/  FADD.FTZ R131, R0, R47 ;  /* 0x0000002f00837221 */ /* 0x002fe20000010000 */
[----:B------:R-:W-:-:S03]  /*2a20*/  FMUL.FTZ R14, R14, 1.4426950216293334961 ;  /* 0x3fb8aa3b0e0e7820 */ /* 0x000fc60000410000 */
[----:B--2---:R-:W-:Y:S02]  /*2a30*/  FADD.FTZ R0, R131, R40 ;  /* 0x0000002883007221 */ /* 0x004fe40000010000 */
[----:B------:R1:W-:Y:S01]  /*2a40*/  MUFU.EX2 R148, R4 ;  /* 0x0000000400947308 */ /* 0x0003e20000000800 */
[----:B------:R-:W-:Y:S01]  /*2a50*/  FMUL.FTZ R2, R2, 1.4426950216293334961 ;  /* 0x3fb8aa3b02027820 */ /* 0x000fe20000410000 */
[----:B-1----:R-:W-:Y:S01]  /*2a60*/  FADD.FTZ R4, R129, -R128 ;  /* 0x8000008081047221 */ /* 0x002fe20000010000 */
[----:B----4-:R-:W-:-:S05]  /*2a70*/  FADD.FTZ R129, R0, R41 ;  /* 0x0000002900817221 */ /* 0x010fca0000010000 */
[----:B------:R-:W1:Y:S01]  /*2a80*/  MUFU.EX2 R38, R14 ;  /* 0x0000000e00267308 */ /* 0x000e620000000800 */
[----:B0-----:R-:W-:Y:S01]  /*2a90*/  FADD.FTZ R0, R129, R42 ;  /* 0x0000002a81007221 */ /* 0x001fe20000010000 */
[----:B------:R-:W-:-:S06]  /*2aa0*/  FMUL.FTZ R6, R6, 1.4426950216293334961 ;  /* 0x3fb8aa3b06067820 */ /* 0x000fcc0000410000 */
[----:B------:R0:W-:Y:S02]  /*2ab0*/  MUFU.EX2 R16, R2 ;  /* 0x0000000200107308 */ /* 0x0001e40000000800 */
[----:B0-----:R-:W-:Y:S01]  /*2ac0*/  FADD.FTZ R2, R127, -R128 ;  /* 0x800000807f027221 */ /* 0x001fe20000010000 */
[----:B-----5:R-:W-:-:S05]  /*2ad0*/  FADD.FTZ R127, R0, R43 ;  /* 0x0000002b007f7221 */ /* 0x020fca0000010000 */
[----:B------:R0:W-:Y:S01]  /*2ae0*/  MUFU.EX2 R146, R6 ;  /* 0x0000000600927308 */ /* 0x0001e20000000800 */
[----:B------:R-:W-:-:S07]  /*2af0*/  FADD.FTZ R0, R127, R36 ;  /* 0x000000247f007221 */ /* 0x000fce0000010000 */
[----:B------:R-:W2:Y:S01]  /*2b00*/  MUFU.EX2 R162, R162 ;  /* 0x000000a200a27308 */ /* 0x000ea20000000800 */
[----:B0-----:R-:W-:Y:S01]  /*2b10*/  FADD.FTZ R6, R125, -R128 ;  /* 0x800000807d067221 */ /* 0x001fe20000010000 */
[----:B------:R-:W-:-:S04]  /*2b20*/  FADD.FTZ R125, R0, R37 ;  /* 0x00000025007d7221 */ /* 0x000fc80000010000 */
[----:B-1----:R-:W-:Y:S02]  /*2b30*/  FADD.FTZ R125, R125, R38 ;  /* 0x000000267d7d7221 */ /* 0x002fe40000010000 */
[----:B------:R-:W0:Y:S02]  /*2b40*/  MUFU.EX2 R34, R34 ;  /* 0x0000002200227308 */ /* 0x000e240000000800 */
[----:B------:R-:W-:-:S04]  /*2b50*/  FADD.FTZ R125, R125, R164 ;  /* 0x000000a47d7d7221 */ /* 0x000fc80000010000 */
[----:B------:R-:W-:-:S04]  /*2b60*/  FADD.FTZ R125, R125, R32 ;  /* 0x000000207d7d7221 */ /* 0x000fc80000010000 */
[----:B--2---:R-:W-:-:S04]  /*2b70*/  FADD.FTZ R125, R125, R162 ;  /* 0x000000a27d7d7221 */ /* 0x004fc80000010000 */
[----:B0-----:R-:W-:-:S04]  /*2b80*/  FADD.FTZ R125, R125, R34 ;  /* 0x000000227d7d7221 */ /* 0x001fc80000010000 */
        /* <DEDUP_REMOVED lines=8> */
[----:B------:R-:W-:Y:S01]  /*2c10*/  FADD.FTZ R125, R125, R152 ;  /* 0x000000987d7d7221 */ /* 0x000fe20000010000 */
[----:B------:R-:W-:-:S03]  /*2c20*/  FMUL.FTZ R8, R8, 1.4426950216293334961 ;  /* 0x3fb8aa3b08087820 */ /* 0x000fc60000410000 */
[----:B------:R-:W-:Y:S01]  /*2c30*/  FADD.FTZ R125, R125, R20 ;  /* 0x000000147d7d7221 */ /* 0x000fe20000010000 */
[----:B------:R-:W0:Y:S03]  /*2c40*/  MUFU.EX2 R18, R8 ;  /* 0x0000000800127308 */ /* 0x000e260000000800 */
[----:B------:R-:W-:Y:S01]  /*2c50*/  FADD.FTZ R125, R125, R150 ;  /* 0x000000967d7d7221 */ /* 0x000fe20000010000 */
[----:B------:R-:W-:-:S03]  /*2c60*/  FMUL.FTZ R4, R4, 1.4426950216293334961 ;  /* 0x3fb8aa3b04047820 */ /* 0x000fc60000410000 */
[----:B------:R-:W-:Y:S01]  /*2c70*/  FADD.FTZ R125, R125, R22 ;  /* 0x000000167d7d7221 */ /* 0x000fe20000010000 */
[----:B------:R-:W1:Y:S01]  /*2c80*/  MUFU.EX2 R144, R4 ;  /* 0x0000000400907308 */ /* 0x000e620000000800 */
[----:B------:R-:W-:Y:S01]  /*2c90*/  FMUL.FTZ R2, R2, 1.4426950216293334961 ;  /* 0x3fb8aa3b02027820 */ /* 0x000fe20000410000 */
[----:B------:R-:W-:Y:S01]  /*2ca0*/  FADD.FTZ R39, R39, -R128 ;  /* 0x8000008027277221 */ /* 0x000fe20000010000 */
[----:B------:R-:W-:Y:S01]  /*2cb0*/  FADD.FTZ R125, R125, R148 ;  /* 0x000000947d7d7221 */ /* 0x000fe20000010000 */
[----:B------:R-:W-:Y:S02]  /*2cc0*/  FMUL.FTZ R6, R6, 1.4426950216293334961 ;  /* 0x3fb8aa3b06067820 */ /* 0x000fe40000410000 */
[----:B------:R-:W-:Y:S01]  /*2cd0*/  FMUL.FTZ R14, R39, 1.4426950216293334961 ;  /* 0x3fb8aa3b270e7820 */ /* 0x000fe20000410000 */
[----:B------:R-:W-:Y:S01]  /*2ce0*/  FADD.FTZ R125, R125, R16 ;  /* 0x000000107d7d7221 */ /* 0x000fe20000010000 */
[----:B------:R-:W2:Y:S01]  /*2cf0*/  MUFU.EX2 R12, R2 ;  /* 0x00000002000c7308 */ /* 0x000ea20000000800 */
[--C-:B------:R-:W-:Y:S01]  /*2d00*/  FADD.FTZ R35, R35, -R128.reuse ;  /* 0x8000008023237221 */ /* 0x100fe20000010000 */
[----:B------:R-:W-:Y:S01]  /*2d10*/  FADD.FTZ R33, R33, -R128 ;  /* 0x8000008021217221 */ /* 0x000fe20000010000 */
[----:B------:R-:W-:-:S05]  /*2d20*/  FADD.FTZ R125, R125, R146 ;  /* 0x000000927d7d7221 */ /* 0x000fca0000010000 */
[----:B------:R-:W3:Y:S01]  /*2d30*/  MUFU.EX2 R140, R6 ;  /* 0x00000006008c7308 */ /* 0x000ee20000000800 */
[----:B------:R-:W-:Y:S01]  /*2d40*/  FMUL.FTZ R35, R35, 1.4426950216293334961 ;  /* 0x3fb8aa3b23237820 */ /* 0x000fe20000410000 */
[----:B0-----:R-:W-:Y:S01]  /*2d50*/  FADD.FTZ R125, R125, R18 ;  /* 0x000000127d7d7221 */ /* 0x001fe20000010000 */
[----:B------:R-:W-:Y:S01]  /*2d60*/  FMUL.FTZ R8, R33, 1.4426950216293334961 ;  /* 0x3fb8aa3b21087820 */ /* 0x000fe20000410000 */
[----:B------:R-:W-:-:S04]  /*2d70*/  FADD.FTZ R31, R31, -R128 ;  /* 0x800000801f1f7221 */ /* 0x000fc80000010000 */
[----:B------:R-:W0:Y:S01]  /*2d80*/  MUFU.EX2 R14, R14 ;  /* 0x0000000e000e7308 */ /* 0x000e220000000800 */
[----:B-1----:R-:W-:Y:S01]  /*2d90*/  FADD.FTZ R125, R125, R144 ;  /* 0x000000907d7d7221 */ /* 0x002fe20000010000 */
[----:B------:R-:W-:Y:S01]  /*2da0*/  FADD.FTZ R29, R29, -R128 ;  /* 0x800000801d1d7221 */ /* 0x000fe20000010000 */
[----:B------:R-:W-:-:S05]  /*2db0*/  FMUL.FTZ R31, R31, 1.4426950216293334961 ;  /* 0x3fb8aa3b1f1f7820 */ /* 0x000fca0000410000 */
[----:B------:R-:W1:Y:S01]  /*2dc0*/  MUFU.EX2 R138, R35 ;  /* 0x00000023008a7308 */ /* 0x000e620000000800 */
[----:B--2---:R-:W-:Y:S01]  /*2dd0*/  FADD.FTZ R125, R125, R12 ;  /* 0x0000000c7d7d7221 */ /* 0x004fe20000010000 */
[----:B------:R-:W-:Y:S01]  /*2de0*/  FMUL.FTZ R10, R29, 1.4426950216293334961 ;  /* 0x3fb8aa3b1d0a7820 */ /* 0x000fe20000410000 */
[----:B------:R-:W-:-:S05]  /*2df0*/  FADD.FTZ R27, R27, -R128 ;  /* 0x800000801b1b7221 */ /* 0x000fca0000010000 */
[----:B------:R-:W2:Y:S01]  /*2e00*/  MUFU.EX2 R8, R8 ;  /* 0x0000000800087308 */ /* 0x000ea20000000800 */
[----:B---3--:R-:W-:Y:S01]  /*2e10*/  FADD.FTZ R125, R125, R140 ;  /* 0x0000008c7d7d7221 */ /* 0x008fe20000010000 */
[----:B------:R-:W-:Y:S01]  /*2e20*/  FADD.FTZ R25, R25, -R128 ;  /* 0x8000008019197221 */ /* 0x000fe20000010000 */
[----:B------:R-:W-:-:S05]  /*2e30*/  FMUL.FTZ R27, R27, 1.4426950216293334961 ;  /* 0x3fb8aa3b1b1b7820 */ /* 0x000fca0000410000 */
[----:B------:R-:W3:Y:S01]  /*2e40*/  MUFU.EX2 R136, R31 ;  /* 0x0000001f00887308 */ /* 0x000ee20000000800 */
[----:B0-----:R-:W-:Y:S01]  /*2e50*/  FADD.FTZ R125, R125, R14 ;  /* 0x0000000e7d7d7221 */ /* 0x001fe20000010000 */
[----:B------:R-:W-:Y:S01]  /*2e60*/  FMUL.FTZ R4, R25, 1.4426950216293334961 ;  /* 0x3fb8aa3b19047820 */ /* 0x000fe20000410000 */
[----:B------:R-:W-:-:S05]  /*2e70*/  FADD.FTZ R23, R23, -R128 ;  /* 0x8000008017177221 */ /* 0x000fca0000010000 */
        /* <DEDUP_REMOVED lines=15> */
[--C-:B------:R-:W-:Y:S01]  /*2f70*/  FADD.FTZ R15, R15, -R128.reuse ;  /* 0x800000800f0f7221 */ /* 0x100fe20000010000 */
[----:B------:R-:W-:-:S04]  /*2f80*/  FADD.FTZ R11, R11, -R128 ;  /* 0x800000800b0b7221 */ /* 0x000fc80000010000 */
[----:B------:R-:W0:Y:S01]  /*2f90*/  MUFU.EX2 R6, R6 ;  /* 0x0000000600067308 */ /* 0x000e220000000800 */
[----:B-1----:R-:W-:Y:S01]  /*2fa0*/  FADD.FTZ R125, R125, R134 ;  /* 0x000000867d7d7221 */ /* 0x002fe20000010000 */
[----:B------:R-:W-:Y:S01]  /*2fb0*/  FMUL.FTZ R2, R15, 1.4426950216293334961 ;  /* 0x3fb8aa3b0f027820 */ /* 0x000fe20000410000 */
[----:B------:R-:W-:Y:S01]  /*2fc0*/  FADD.FTZ R13, R13, -R128 ;  /* 0x800000800d0d7221 */ /* 0x000fe20000010000 */
[----:B------:R-:W-:-:S04]  /*2fd0*/  FMUL.FTZ R17, R11, 1.4426950216293334961 ;  /* 0x3fb8aa3b0b117820 */ /* 0x000fc80000410000 */
[----:B------:R-:W1:Y:S01]  /*2fe0*/  MUFU.EX2 R130, R19 ;  /* 0x0000001300827308 */ /* 0x000e620000000800 */
[----:B--2---:R-:W-:Y:S01]  /*2ff0*/  FADD.FTZ R11, R125, R4 ;  /* 0x000000047d0b7221 */ /* 0x004fe20000010000 */
[----:B------:R-:W-:Y:S01]  /*3000*/  FMUL.FTZ R13, R13, 1.4426950216293334961 ;  /* 0x3fb8aa3b0d0d7820 */ /* 0x000fe20000410000 */
[----:B------:R-:W-:-:S05]  /*3010*/  FADD.FTZ R15, R3, -R128 ;  /* 0x80000080030f7221 */ /* 0x000fca0000010000 */
[----:B------:R-:W2:Y:S01]  /*3020*/  MUFU.EX2 R0, R0 ;  /* 0x0000000000007308 */ /* 0x000ea20000000800 */
[----:B---3--:R-:W-:Y:S01]  /*3030*/  FADD.FTZ R11, R11, R132 ;  /* 0x000000840b0b7221 */ /* 0x008fe20000010000 */
[----:B------:R-:W-:-:S06]  /*3040*/  FMUL.FTZ R15, R15, 1.4426950216293334961 ;  /* 0x3fb8aa3b0f0f7820 */ /* 0x000fcc0000410000 */
[----:B------:R-:W3:Y:S01]  /*3050*/  MUFU.EX2 R2, R2 ;  /* 0x0000000200027308 */ /* 0x000ee20000000800 */
[----:B0-----:R-:W-:Y:S01]  /*3060*/  FADD.FTZ R11, R11, R6 ;  /* 0x000000060b0b7221 */ /* 0x001fe20000010000 */
[----:B------:R-:W-:-:S06]  /*3070*/  FADD.FTZ R9, R9, -R128 ;  /* 0x8000008009097221 */ /* 0x000fcc0000010000 */
[----:B------:R-:W0:Y:S01]  /*3080*/  MUFU.EX2 R3, R13 ;  /* 0x0000000d00037308 */ /* 0x000e220000000800 */
[----:B-1----:R-:W-:Y:S01]  /*3090*/  FADD.FTZ R11, R11, R130 ;  /* 0x000000820b0b7221 */ /* 0x002fe20000010000 */
[----:B------:R-:W-:Y:S01]  /*30a0*/  FMUL.FTZ R9, R9, 1.4426950216293334961 ;  /* 0x3fb8aa3b09097820 */ /* 0x000fe20000410000 */
[----:B------:R-:W-:-:S05]  /*30b0*/  FADD.FTZ R7, R7, -R128 ;  /* 0x8000008007077221 */ /* 0x000fca0000010000 */
        /* <DEDUP_REMOVED lines=8> */
[----:B0-----:R-:W-:-:S07]  /*3140*/  FADD.FTZ R5, R128, R3 ;  /* 0x0000000380057221 */ /* 0x001fce0000010000 */
[----:B------:R-:W0:Y:S01]  /*3150*/  MUFU.EX2 R127, R7 ;  /* 0x00000007007f7308 */ /* 0x000e220000000800 */
[----:B-1----:R-:W-:-:S07]  /*3160*/  FADD.FTZ R5, R5, R124 ;  /* 0x0000007c05057221 */ /* 0x002fce0000010000 */
[----:B------:R-:W1:Y:S01]  /*3170*/  MUFU.EX2 R128, R11 ;  /* 0x0000000b00807308 */ /* 0x000e620000000800 */
[----:B--2---:R-:W-:-:S04]  /*3180*/  FADD.FTZ R5, R5, R125 ;  /* 0x0000007d05057221 */ /* 0x004fc80000010000 */
[----:B---3--:R-:W-:-:S04]  /*3190*/  FADD.FTZ R5, R5, R126 ;  /* 0x0000007e05057221 */ /* 0x008fc80000010000 */
[----:B0-----:R-:W-:-:S04]  /*31a0*/  FADD.FTZ R5, R5, R127 ;  /* 0x0000007f05057221 */ /* 0x001fc80000010000 */
[----:B-1----:R-:W-:-:S04]  /*31b0*/  FADD.FTZ R5, R5, R128 ;  /* 0x0000008005057221 */ /* 0x002fc80000010000 */
[----:B------:R-:W-:-:S04]  /*31c0*/  FADD.FTZ R5, R5, 1.2799999922208371572e-06 ;  /* 0x35abcc7705057421 */ /* 0x000fc80000010000 */
[----:B------:R-:W0:Y:S02]  /*31d0*/  MUFU.RCP R129, R5 ;  /* 0x0000000500817308 */ /* 0x000e240000001000 */
[-C--:B0-----:R-:W-:Y:S01]  /*31e0*/  FFMA.FTZ R5, R132, R129.reuse, 9.9999999392252902908e-09 ;  /* 0x322bcc7784057423 */ /* 0x081fe20000010081 */
[-C--:B------:R-:W-:Y:S02]  /*31f0*/  FFMA.FTZ R132, R0, R129.reuse, 9.9999999392252902908e-09 ;  /* 0x322bcc7700847423 */ /* 0x080fe40000010081 */
[----:B------:R-:W0:Y:S01]  /*3200*/  LDC R0, c[0x0][0x21c] ;  /* 0x00008700ff007b82 */ /* 0x000e220000000800 */
[-C--:B------:R-:W-:Y:S01]  /*3210*/  FFMA.FTZ R135, R124, R129.reuse, 9.9999999392252902908e-09 ;  /* 0x322bcc777c877423 */ /* 0x080fe20000010081 */
        /* <DEDUP_REMOVED lines=124> */
[----:B------:R-:W-:Y:S01]  /*39e0*/  FFMA.FTZ R127, R128, R129, 9.9999999392252902908e-09 ;  /* 0x322bcc77807f7423 */ /* 0x000fe20000010081 */
[----:B------:R1:W-:Y:S01]  /*39f0*/  STL.128 [R1], R120 ;  /* 0x0000007801007387 */ /* 0x0003e20000100c00 */
[----:B0-----:R-:W-:-:S03]  /*3a00*/  IADD3 R0, -R0, 0x80, RZ ;  /* 0x0000008000007810 */ /* 0x001fc60007ffe1ff */
[----:B------:R1:W-:Y:S04]  /*3a10*/  STL.128 [R1+0x10], R116 ;  /* 0x0000107401007387 */ /* 0x0003e80000100c00 */
        /* <DEDUP_REMOVED lines=29> */
[----:B------:R1:W-:Y:S01]  /*3bf0*/  STL.128 [R1+0x1f0], R124 ;  /* 0x0001f07c01007387 */ /* 0x0003e20000100c00 */
[----:B------:R-:W-:Y:S01]  /*3c00*/  ISETP.GE.AND P0, PT, R0, 0x1, PT ;  /* 0x000000010000780c */ /* 0x000fe20003f06270 */
[----:B------:R-:W-:-:S12]  /*3c10*/  IMAD.MOV.U32 R2, RZ, RZ, 0x3f800000 ;  /* 0x3f800000ff027424 */ /* 0x000fd800078e00ff */
[----:B------:R-:W-:Y:S05]  /*3c20*/  @!P0 BRA `(.L_x_16) ;  /* 0x0000002c00208947 */ /* 0x000fea0003800000 */
[----:B------:R-:W-:Y:S01]  /*3c30*/  IMAD.MOV.U32 R2, RZ, RZ, 0x3f800000 ;  /* 0x3f800000ff027424 */ /* 0x000fe200078e00ff */
[----:B------:R-:W-:-:S06]  /*3c40*/  UMOV UR4, URZ ;  /* 0x0000003f00047c82 */ /* 0x000fcc0008000000 */
.L_x_17:
[----:B-1----:R-:W2:Y:S04]  /*3c50*/  LDL.128 R16, [R1] ;  /* 0x0000000001107983 */ /* 0x002ea80000100c00 */
[----:B------:R-:W3:Y:S04]  /*3c60*/  LDL.128 R20, [R1+0x10] ;  /* 0x0000100001147983 */ /* 0x000ee80000100c00 */
[----:B------:R-:W4:Y:S04]  /*3c70*/  LDL.128 R24, [R1+0x20] ;  /* 0x0000200001187983 */ /* 0x000f280000100c00 */
[----:B------:R-:W5:Y:S04]  /*3c80*/  LDL.128 R28, [R1+0x30] ;  /* 0x00003000011c7983 */ /* 0x000f680000100c00 */
[----:B------:R-:W5:Y:S04]  /*3c90*/  LDL.128 R12, [R1+0x40] ;  /* 0x00004000010c7983 */ /* 0x000f680000100c00 */
[----:B------:R-:W5:Y:S04]  /*3ca0*/  LDL.128 R8, [R1+0x50] ;  /* 0x0000500001087983 */ /* 0x000f680000100c00 */
[----:B------:R-:W5:Y:S04]  /*3cb0*/  LDL.128 R4, [R1+0x60] ;  /* 0x0000600001047983 */ /* 0x000f680000100c00 */
[----:B------:R-:W5:Y:S04]  /*3cc0*/  LDL.128 R32, [R1+0x70] ;  /* 0x0000700001207983 */ /* 0x000f680000100c00 */
[----:B------:R-:W5:Y:S01]  /*3cd0*/  LDL.128 R36, [R1+0xe0] ;  /* 0x0000e00001247983 */ /* 0x000f620000100c00 */
[----:B--2---:R-:W-:-:S02]  /*3ce0*/  FSETP.GT.FTZ.AND P4, PT, R16, RZ, PT ;  /* 0x000000ff1000720b */ /* 0x004fc40003f94000 */
[----:B------:R-:W-:Y:S02]  /*3cf0*/  FSETP.GEU.FTZ.AND P0, PT, R16, 1, PT ;  /* 0x3f8000001000780b */ /* 0x000fe40003f1e000 */
[----:B------:R-:W-:Y:S02]  /*3d00*/  FSETP.GT.FTZ.AND P3, PT, R17, RZ, PT ;  /* 0x000000ff1100720b */ /* 0x000fe40003f74000 */
[----:B------:R-:W-:-:S04]  /*3d10*/  PLOP3.LUT P4, PT, P4, P0, PT, 0x20, 0x0 ;  /* 0x000000000000781c */ /* 0x000fc80002780470 */
[----:B------:R-:W-:-:S04]  /*3d20*/  FSEL R16, R16, 1, P4 ;  /* 0x3f80000010107808 */ /* 0x000fc80002000000 */
[----:B------:R-:W-:-:S04]  /*3d30*/  FSETP.GEU.FTZ.AND P0, PT, R17, R16, PT ;  /* 0x000000101100720b */ /* 0x000fc80003f1e000 */
[----:B------:R-:W-:Y:S02]  /*3d40*/  PLOP3.LUT P3, PT, P3, P0, PT, 0x20, 0x0 ;  /* 0x000000000000781c */ /* 0x000fe40001f60470 */
[----:B------:R-:W-:Y:S02]  /*3d50*/  FSETP.GT.FTZ.AND P0, PT, R18, RZ, PT ;  /* 0x000000ff1200720b */ /* 0x000fe40003f14000 */
[----:B------:R-:W-:-:S04]  /*3d60*/  FSEL R3, R17, R16, P3 ;  /* 0x0000001011037208 */ /* 0x000fc80001800000 */
[----:B------:R-:W-:-:S04]  /*3d70*/  FSETP.GEU.FTZ.AND P1, PT, R18, R3, PT ;  /* 0x000000031200720b */ /* 0x000fc80003f3e000 */
[----:B------:R-:W-:-:S04]  /*3d80*/  PLOP3.LUT P0, PT, P0, P1, PT, 0x20, 0x0 ;  /* 0x000000000000781c */ /* 0x000fc80000702470 */
[----:B------:R-:W-:Y:S02]  /*3d90*/  FSEL R18, R18, R3, P0 ;  /* 0x0000000312127208 */ /* 0x000fe40000000000 */
[C---:B------:R-:W-:Y:S02]  /*3da0*/  FSETP.GT.FTZ.AND P1, PT, R19.reuse, RZ, PT ;  /* 0x000000ff1300720b */ /* 0x040fe40003f34000 */
[----:B------:R-:W-:-:S04]  /*3db0*/  FSETP.GEU.FTZ.AND P2, PT, R19, R18, PT ;  /* 0x000000121300720b */ /* 0x000fc80003f5e000 */
[----:B------:R-:W-:-:S04]  /*3dc0*/  PLOP3.LUT P1, PT, P1, P2, PT, 0x20, 0x0 ;  /* 0x000000000000781c */ /* 0x000fc80000f24470 */
[----:B------:R-:W-:Y:S02]  /*3dd0*/  FSEL R3, R19, R18, P1 ;  /* 0x0000001213037208 */ /* 0x000fe40000800000 */
[C---:B---3--:R-:W-:Y:S01]  /*3de0*/  FSETP.GT.FTZ.AND P2, PT, R20.reuse, RZ, PT ;  /* 0x000000ff1400720b */ /* 0x048fe20003f54000 */
[----:B------:R-:W2:Y:S01]  /*3df0*/  LDL.128 R16, [R1+0x80] ;  /* 0x0000800001107983 */ /* 0x000ea20000100c00 */
[----:B------:R-:W-:-:S04]  /*3e00*/  FSETP.GEU.FTZ.AND P5, PT, R20, R3, PT ;  /* 0x000000031400720b */ /* 0x000fc80003fbe000 */
[----:B------:R-:W-:-:S04]  /*3e10*/  PLOP3.LUT P2, PT, P2, P5, PT, 0x20, 0x0 ;  /* 0x000000000000781c */ /* 0x000fc8000174a470 */
[----:B------:R-:W-:Y:S02]  /*3e20*/  FSEL R20, R20, R3, P2 ;  /* 0x0000000314147208 */ /* 0x000fe40001000000 */
[C---:B------:R-:W-:Y:S02]  /*3e30*/  FSETP.GT.FTZ.AND P5, PT, R21.reuse, RZ, PT ;  /* 0x000000ff1500720b */ /* 0x040fe40003fb4000 */
[----:B------:R-:W-:-:S04]  /*3e40*/  FSETP.GEU.FTZ.AND P6, PT, R21, R20, PT ;  /* 0x000000141500720b */ /* 0x000fc80003fde000 */
[----:B------:R-:W-:-:S04]  /*3e50*/  PLOP3.LUT P5, PT, P5, P6, PT, 0x20, 0x0 ;  /* 0x000000000000781c */ /* 0x000fc80002fac470 */
[----:B------:R-:W-:Y:S02]  /*3e60*/  FSEL R21, R21, R20, P5 ;  /* 0x0000001415157208 */ /* 0x000fe40002800000 */
[----:B------:R-:W-:Y:S02]  /*3e70*/  SEL R3, RZ, 0xffffffff, P4 ;  /* 0xffffffffff037807 */ /* 0x000fe40002000000 */
[C---:B------:R-:W-:Y:S02]  /*3e80*/  FSETP.GT.FTZ.AND P6, PT, R22.reuse, RZ, PT ;  /* 0x000000ff1600720b */ /* 0x040fe40003fd4000 */
[----:B------:R-:W-:-:S04]  /*3e90*/  FSETP.GEU.FTZ.AND P4, PT, R22, R21, PT ;  /* 0x000000151600720b */ /* 0x000fc80003f9e000 */
[----:B------:R-:W-:-:S04]  /*3ea0*/  PLOP3.LUT P4, PT, P6, P4, PT, 0x20, 0x0 ;  /* 0x000000000000781c */ /* 0x000fc80003788470 */
[----:B------:R-:W-:Y:S02]  /*3eb0*/  FSEL R22, R22, R21, P4 ;  /* 0x0000001516167208 */ /* 0x000fe40002000000 */
[----:B------:R-:W-:Y:S02]  /*3ec0*/  SEL R3, R3, 0x1, !P3 ;  /* 0x0000000103037807 */ /* 0x000fe40005800000 */
[C---:B------:R-:W-:Y:S02]  /*3ed0*/  FSETP.GT.FTZ.AND P6, PT, R23.reuse, RZ, PT ;  /* 0x000000ff1700720b */ /* 0x040fe40003fd4000 */
[----:B------:R-:W-:-:S04]  /*3ee0*/  FSETP.GEU.FTZ.AND P3, PT, R23, R22, PT ;  /* 0x000000161700720b */ /* 0x000fc80003f7e000 */
[----:B------:R-:W-:-:S04]  /*3ef0*/  PLOP3.LUT P3, PT, P6, P3, PT, 0x20, 0x0 ;  /* 0x000000000000781c */ /* 0x000fc80003766470 */
[----:B------:R-:W-:Y:S02]  /*3f00*/  FSEL R23, R23, R22, P3 ;  /* 0x0000001617177208 */ /* 0x000fe40001800000 */
[----:B------:R-:W-:Y:S02]  /*3f10*/  SEL R3, R3, 0x2, !P0 ;  /* 0x0000000203037807 */ /* 0x000fe40004000000 */
[C---:B----4-:R-:W-:Y:S02]  /*3f20*/  FSETP.GT.FTZ.AND P6, PT, R24.reuse, RZ, PT ;  /* 0x000000ff1800720b */ /* 0x050fe40003fd4000 */
[----:B------:R-:W-:-:S04]  /*3f30*/  FSETP.GEU.FTZ.AND P0, PT, R24, R23, PT ;  /* 0x000000171800720b */ /* 0x000fc80003f1e000 */
[----:B------:R-:W-:-:S04]  /*3f40*/  PLOP3.LUT P0, PT, P6, P0, PT, 0x20, 0x0 ;  /* 0x000000000000781c */ /* 0x000fc80003700470 */
[----:B------:R-:W-:Y:S02]  /*3f50*/  FSEL R24, R24, R23, P0 ;  /* 0x0000001718187208 */ /* 0x000fe40000000000 */
[----:B------:R-:W-:Y:S01]  /*3f60*/  SEL R3, R3, 0x3, !P1 ;  /* 0x0000000303037807 */ /* 0x000fe20004800000 */
[----:B------:R-:W3:Y:S01]  /*3f70*/  LDL.128 R20, [R1+0x90] ;  /* 0x0000900001147983 */ /* 0x000ee20000100c00 */
        /* <DEDUP_REMOVED lines=15> */
[C---:B-----5:R-:W-:Y:S02]  /*4070*/  FSETP.GT.FTZ.AND P6, PT, R28.reuse, RZ, PT ;  /* 0x000000ff1c00720b */ /* 0x060fe40003fd4000 */
[----:B------:R-:W-:-:S04]  /*4080*/  FSETP.GEU.FTZ.AND P4, PT, R28, R27, PT ;  /* 0x0000001b1c00720b */ /* 0x000fc80003f9e000 */
[----:B------:R-:W-:-:S04]  /*4090*/  PLOP3.LUT P4, PT, P6, P4, PT, 0x20, 0x0 ;  /* 0x000000000000781c */ /* 0x000fc80003788470 */
[----:B------:R-:W-:Y:S02]  /*40a0*/  FSEL R28, R28, R27, P4 ;  /* 0x0000001b1c1c7208 */ /* 0x000fe40002000000 */
[----:B------:R-:W-:Y:S01]  /*40b0*/  SEL R3, R3, 0x7, !P3 ;  /* 0x0000000703037807 */ /* 0x000fe20005800000 */
[----:B------:R-:W4:Y:S01]  /*40c0*/  LDL.128 R24, [R1+0xa0] ;  /* 0x0000a00001187983 */ /* 0x000f220000100c00 */
        /* <DEDUP_REMOVED lines=19> */
[----:B------:R-:W-:Y:S01]  /*4200*/  SEL R3, R3, 0xb, !P5 ;  /* 0x0000000b03037807 */ /* 0x000fe20006800000 */
[----:B------:R-:W5:Y:S01]  /*4210*/  LDL.128 R28, [R1+0xb0] ;  /* 0x0000b000011c7983 */ /* 0x000f620000100c00 */
        /* <DEDUP_REMOVED lines=78> */
[C---:B--2---:R-:W-:Y:S02]  /*4700*/  FSETP.GT.FTZ.AND P6, PT, R16.reuse, RZ, PT ;  /* 0x000000ff1000720b */ /* 0x044fe40003fd4000 */
        /* <DEDUP_REMOVED lines=19> */
[----:B------:R-:W2:Y:S01]  /*4840*/  LDL.128 R16, [R1+0x100] ;  /* 0x0001000001107983 */ /* 0x000ea20000100c00 */
[C---:B---3--:R-:W-:Y:S02]  /*4850*/  FSETP.GT.FTZ.AND P6, PT, R20.reuse, RZ, PT ;  /* 0x000000ff1400720b */ /* 0x048fe40003fd4000 */
        /* <DEDUP_REMOVED lines=19> */
[----:B------:R-:W3:Y:S01]  /*4990*/  LDL.128 R20, [R1+0x110] ;  /* 0x0001100001147983 */ /* 0x000ee20000100c00 */
[C---:B----4-:R-:W-:Y:S02]  /*49a0*/  FSETP.GT.FTZ.AND P6, PT, R24.reuse, RZ, PT ;  /* 0x000000ff1800720b */ /* 0x050fe40003fd4000 */
        /* <DEDUP_REMOVED lines=19> */
[----:B------:R-:W4:Y:S01]  /*4ae0*/  LDL.128 R24, [R1+0x120] ;  /* 0x0001200001187983 */ /* 0x000f220000100c00 */
[C---:B-----5:R-:W-:Y:S02]  /*4af0*/  FSETP.GT.FTZ.AND P6, PT, R28.reuse, RZ, PT ;  /* 0x000000ff1c00720b */ /* 0x060fe40003fd4000 */
        /* <DEDUP_REMOVED lines=418> */
[----:B------:R-:W-:Y:S02]  /*6520*/  FSETP.GEU.FTZ.AND P5, PT, R33, R32, PT ;  /* 0x000000202100720b */ /* 0x000fe40003fbe000 */
[----:B------:R-:W-:Y:S02]  /*6530*/  SEL R4, R4, 0x78, !P4 ;  /* 0x0000007804047807 */ /* 0x000fe40006000000 */
[----:B------:R-:W-:-:S02]  /*6540*/  PLOP3.LUT P4, PT, P6, P5, PT, 0x20, 0x0 ;  /* 0x000000000000781c */ /* 0x000fc4000378a470 */
[----:B------:R-:W-:Y:S02]  /*6550*/  SEL R4, R4, 0x79, !P3 ;  /* 0x0000007904047807 */ /* 0x000fe40005800000 */
[----:B------:R-:W-:Y:S02]  /*6560*/  FSEL R33, R33, R32, P4 ;  /* 0x0000002021217208 */ /* 0x000fe40002000000 */
[----:B------:R-:W-:Y:S02]  /*6570*/  SEL R4, R4, 0x7a, !P0 ;  /* 0x0000007a04047807 */ /* 0x000fe40004000000 */
[C---:B------:R-:W-:Y:S02]  /*6580*/  FSETP.GT.FTZ.AND P3, PT, R34.reuse, RZ, PT ;  /* 0x000000ff2200720b */ /* 0x040fe40003f74000 */
[----:B------:R-:W-:Y:S02]  /*6590*/  FSETP.GEU.FTZ.AND P0, PT, R34, R33, PT ;  /* 0x000000212200720b */ /* 0x000fe40003f1e000 */
[----:B------:R-:W-:-:S02]  /*65a0*/  SEL R4, R4, 0x7b, !P1 ;  /* 0x0000007b04047807 */ /* 0x000fc40004800000 */
[----:B------:R-:W-:Y:S02]  /*65b0*/  PLOP3.LUT P3, PT, P3, P0, PT, 0x20, 0x0 ;  /* 0x000000000000781c */ /* 0x000fe40001f60470 */
[----:B------:R-:W-:Y:S02]  /*65c0*/  SEL R4, R4, 0x7c, !P2 ;  /* 0x0000007c04047807 */ /* 0x000fe40005000000 */
[----:B------:R-:W-:Y:S02]  /*65d0*/  FSEL R34, R34, R33, P3 ;  /* 0x0000002122227208 */ /* 0x000fe40001800000 */
[C---:B------:R-:W-:Y:S02]  /*65e0*/  FSETP.GT.FTZ.AND P0, PT, R35.reuse, RZ, PT ;  /* 0x000000ff2300720b */ /* 0x040fe40003f14000 */
[----:B------:R-:W-:Y:S02]  /*65f0*/  SEL R4, R4, 0x7d, !P4 ;  /* 0x0000007d04047807 */ /* 0x000fe40006000000 */
[----:B------:R-:W-:-:S02]  /*6600*/  FSETP.GEU.FTZ.AND P1, PT, R35, R34, PT ;  /* 0x000000222300720b */ /* 0x000fc40003f3e000 */
[----:B------:R-:W-:Y:S02]  /*6610*/  SEL R4, R4, 0x7e, !P3 ;  /* 0x0000007e04047807 */ /* 0x000fe40005800000 */
[----:B------:R-:W-:-:S04]  /*6620*/  PLOP3.LUT P0, PT, P0, P1, PT, 0x20, 0x0 ;  /* 0x000000000000781c */ /* 0x000fc80000702470 */
[----:B------:R-:W-:-:S05]  /*6630*/  SEL R4, R4, 0x7f, !P0 ;  /* 0x0000007f04047807 */ /* 0x000fca0004000000 */
[----:B------:R-:W-:-:S05]  /*6640*/  IMAD.U32 R4, R4, 0x4, R1 ;  /* 0x0000000404047824 */ /* 0x000fca00078e0001 */
[----:B------:R-:W2:Y:S01]  /*6650*/  LDL R3, [R4] ;  /* 0x0000000004037983 */ /* 0x000ea20000100800 */
[----:B------:R-:W-:-:S03]  /*6660*/  UIADD3 UR4, UR4, 0x1, URZ ;  /* 0x0000000104047890 */ /* 0x000fc6000fffe03f */
[----:B------:R0:W-:Y:S03]  /*6670*/  STL [R4], RZ ;  /* 0x000000ff04007387 */ /* 0x0001e60000100800 */
[----:B------:R-:W-:Y:S01]  /*6680*/  ISETP.LE.AND P0, PT, R0, UR4, PT ;  /* 0x0000000400007c0c */ /* 0x000fe2000bf03270 */
[----:B--2---:R-:W-:-:S12]  /*6690*/  FADD.FTZ R2, -R3, R2 ;  /* 0x0000000203027221 */ /* 0x004fd80000010100 */
[----:B0-----:R-:W-:Y:S05]  /*66a0*/  @!P0 BRA `(.L_x_17) ;  /* 0xffffffd400688947 */ /* 0x001fea000383ffff */
[----:B------:R0:W5:Y:S04]  /*66b0*/  LDL.128 R120, [R1] ;  /* 0x0000000001787983 */ /* 0x0001680000100c00 */
[----:B------:R0:W5:Y:S04]  /*66c0*/  LDL.128 R116, [R1+0x10] ;  /* 0x0000100001747983 */ /* 0x0001680000100c00 */
        /* <DEDUP_REMOVED lines=29> */
[----:B------:R0:W5:Y:S02]  /*68a0*/  LDL.128 R124, [R1+0x1f0] ;  /* 0x0001f000017c7983 */ /* 0x0001640000100c00 */
.L_x_16:
[----:B------:R-:W1:Y:S02]  /*68b0*/  MUFU.RCP R0, R2 ;  /* 0x0000000200007308 */ /* 0x000e640000001000 */
[C---:B-1---5:R-:W-:Y:S01]  /*68c0*/  FMUL.FTZ R119, R0.reuse, R119 ;  /* 0x0000007700777220 */ /* 0x062fe20000410000 */
[C---:B------:R-:W-:Y:S01]  /*68d0*/  FMUL.FTZ R118, R0.reuse, R118 ;  /* 0x0000007600767220 */ /* 0x040fe20000410000 */
        /* <DEDUP_REMOVED lines=46> */
[----:B------:R1:W-:Y:S01]  /*6bc0*/  STL.128 [R1+0x10], R116 ;  /* 0x0000107401007387 */ /* 0x0003e20000100c00 */
[----:B------:R-:W-:Y:S01]  /*6bd0*/  F2FP.F16.F32.PACK_AB R131, R119, R118 ;  /* 0x000000767783723e */ /* 0x000fe200000000ff */
[C---:B------:R-:W-:Y:S01]  /*6be0*/  FMUL.FTZ R23, R0.reuse, R23 ;  /* 0x0000001700177220 */ /* 0x040fe20000410000 */
[----:B------:R-:W-:Y:S01]  /*6bf0*/  F2FP.F16.F32.PACK_AB R139, R111, R110 ;  /* 0x0000006e6f8b723e */ /* 0x000fe200000000ff */
[----:B------:R2:W-:Y:S01]  /*6c00*/  STL.128 [R1+0x30], R108 ;  /* 0x0000306c01007387 */ /* 0x0005e20000100c00 */
        /* <DEDUP_REMOVED lines=8> */
[C---:B------:R-:W-:Y:S01]  /*6c90*/  FMUL.FTZ R123, R0.reuse, R123 ;  /* 0x0000007b007b7220 */ /* 0x040fe20000410000 */
[C---:B------:R-:W-:Y:S01]  /*6ca0*/  FMUL.FTZ R122, R0.reuse, R122 ;  /* 0x0000007a007a7220 */ /* 0x040fe20000410000 */
[C---:B------:R-:W-:Y:S01]  /*6cb0*/  FMUL.FTZ R121, R0.reuse, R121 ;  /* 0x0000007900797220 */ /* 0x040fe20000410000 */
[----:B-1----:R-:W-:Y:S01]  /*6cc0*/  F2FP.F16.F32.PACK_AB R119, R103, R102 ;  /* 0x000000666777723e */ /* 0x002fe200000000ff */
[----:B------:R1:W-:Y:S01]  /*6cd0*/  STL.128 [R1+0x70], R92 ;  /* 0x0000705c01007387 */ /* 0x0003e20000100c00 */
[C---:B------:R-:W-:Y:S01]  /*6ce0*/  FMUL.FTZ R120, R0.reuse, R120 ;  /* 0x0000007800787220 */ /* 0x040fe20000410000 */
[C---:B------:R-:W-:Y:S01]  /*6cf0*/  FMUL.FTZ R115, R0.reuse, R115 ;  /* 0x0000007300737220 */ /* 0x040fe20000410000 */
[----:B--2---:R-:W-:Y:S01]  /*6d00*/  F2FP.F16.F32.PACK_AB R111, R95, R94 ;  /* 0x0000005e5f6f723e */ /* 0x004fe200000000ff */
        /* <DEDUP_REMOVED lines=66> */
[----:B------:R-:W-:Y:S01]  /*7130*/  FMUL.FTZ R124, R0, R124 ;  /* 0x0000007c007c7220 */ /* 0x000fe20000410000 */
[----:B------:R2:W-:Y:S01]  /*7140*/  STL.128 [R1+0x90], R84 ;  /* 0x0000905401007387 */ /* 0x0005e20000100c00 */
[----:B---3--:R-:W-:-:S02]  /*7150*/  F2FP.F16.F32.PACK_AB R103, R87, R86 ;  /* 0x000000565767723e */ /* 0x008fc400000000ff */
[----:B-1----:R-:W-:Y:S01]  /*7160*/  F2FP.F16.F32.PACK_AB R95, R79, R78 ;  /* 0x0000004e4f5f723e */ /* 0x002fe200000000ff */
[----:B------:R1:W-:Y:S01]  /*7170*/  STL.128 [R1+0xb0], R76 ;  /* 0x0000b04c01007387 */ /* 0x0003e20000100c00 */
[----:B------:R-:W-:Y:S02]  /*7180*/  F2FP.F16.F32.PACK_AB R130, R117, R116 ;  /* 0x000000747582723e */ /* 0x000fe400000000ff */
[----:B------:R-:W-:Y:S01]  /*7190*/  F2FP.F16.F32.PACK_AB R138, R109, R108 ;  /* 0x0000006c6d8a723e */ /* 0x000fe200000000ff */
[----:B------:R3:W-:Y:S01]  /*71a0*/  STL.128 [R1+0xd0], R68 ;  /* 0x0000d04401007387 */ /* 0x0007e20000100c00 */
[----:B------:R-:W-:Y:S02]  /*71b0*/  F2FP.F16.F32.PACK_AB R118, R101, R100 ;  /* 0x000000646576723e */ /* 0x000fe400000000ff */
[----:B------:R-:W-:Y:S01]  /*71c0*/  F2FP.F16.F32.PACK_AB R110, R93, R92 ;  /* 0x0000005c5d6e723e */ /* 0x000fe200000000ff */
[----:B------:R4:W-:Y:S01]  /*71d0*/  STL.128 [R1+0xf0], R60 ;  /* 0x0000f03c01007387 */ /* 0x0009e20000100c00 */
[----:B------:R-:W-:-:S02]  /*71e0*/  F2FP.F16.F32.PACK_AB R102, R85, R84 ;  /* 0x000000545566723e */ /* 0x000fc400000000ff */
[----:B------:R-:W-:Y:S01]  /*71f0*/  F2FP.F16.F32.PACK_AB R94, R77, R76 ;  /* 0x0000004c4d5e723e */ /* 0x000fe200000000ff */
[----:B------:R0:W-:Y:S01]  /*7200*/  STL.128 [R1+0x110], R52 ;  /* 0x0001103401007387 */ /* 0x0001e20000100c00 */
[----:B--2---:R-:W-:Y:S02]  /*7210*/  F2FP.F16.F32.PACK_AB R87, R71, R70 ;  /* 0x000000464757723e */ /* 0x004fe400000000ff */
[----:B------:R-:W-:Y:S01]  /*7220*/  F2FP.F16.F32.PACK_AB R86, R69, R68 ;  /* 0x000000444556723e */ /* 0x000fe200000000ff */
[----:B------:R2:W-:Y:S01]  /*7230*/  STL.128 [R1+0x130], R44 ;  /* 0x0001302c01007387 */ /* 0x0005e20000100c00 */
[----:B-1----:R-:W-:Y:S02]  /*7240*/  F2FP.F16.F32.PACK_AB R79, R63, R62 ;  /* 0x0000003e3f4f723e */ /* 0x002fe400000000ff */
[----:B------:R-:W-:Y:S01]  /*7250*/  F2FP.F16.F32.PACK_AB R78, R61, R60 ;  /* 0x0000003c3d4e723e */ /* 0x000fe200000000ff */
[----:B------:R1:W-:Y:S01]  /*7260*/  STL.128 [R1+0x150], R36 ;  /* 0x0001502401007387 */ /* 0x0003e20000100c00 */
[----:B---3--:R-:W-:-:S02]  /*7270*/  F2FP.F16.F32.PACK_AB R71, R55, R54 ;  /* 0x000000363747723e */ /* 0x008fc400000000ff */
[----:B------:R-:W-:Y:S01]  /*7280*/  F2FP.F16.F32.PACK_AB R70, R53, R52 ;  /* 0x000000343546723e */ /* 0x000fe200000000ff */
[----:B------:R3:W-:Y:S01]  /*7290*/  STL.128 [R1+0x170], R28 ;  /* 0x0001701c01007387 */ /* 0x0007e20000100c00 */
[----:B----4-:R-:W-:Y:S02]  /*72a0*/  F2FP.F16.F32.PACK_AB R63, R47, R46 ;  /* 0x0000002e2f3f723e */ /* 0x010fe400000000ff */
[----:B------:R-:W-:Y:S01]  /*72b0*/  F2FP.F16.F32.PACK_AB R62, R45, R44 ;  /* 0x0000002c2d3e723e */ /* 0x000fe200000000ff */
[----:B------:R4:W-:Y:S01]  /*72c0*/  STL.128 [R1+0x190], R20 ;  /* 0x0001901401007387 */ /* 0x0009e20000100c00 */
[----:B0-----:R-:W-:Y:S02]  /*72d0*/  F2FP.F16.F32.PACK_AB R55, R39, R38 ;  /* 0x000000262737723e */ /* 0x001fe400000000ff */
[----:B------:R-:W-:Y:S01]  /*72e0*/  F2FP.F16.F32.PACK_AB R54, R37, R36 ;  /* 0x000000242536723e */ /* 0x000fe200000000ff */
[----:B------:R0:W-:Y:S01]  /*72f0*/  STL.128 [R1+0x1b0], R12 ;  /* 0x0001b00c01007387 */ /* 0x0001e20000100c00 */
[----:B--2---:R-:W-:-:S02]  /*7300*/  F2FP.F16.F32.PACK_AB R47, R31, R30 ;  /* 0x0000001e1f2f723e */ /* 0x004fc400000000ff */
[----:B------:R-:W-:Y:S01]  /*7310*/  F2FP.F16.F32.PACK_AB R46, R29, R28 ;  /* 0x0000001c1d2e723e */ /* 0x000fe200000000ff */
[----:B------:R-:W-:Y:S01]  /*7320*/  STL.128 [R1], R120 ;  /* 0x0000007801007387 */ /* 0x000fe20000100c00 */
[----:B-1----:R-:W-:Y:S02]  /*7330*/  F2FP.F16.F32.PACK_AB R39, R23, R22 ;  /* 0x000000161727723e */ /* 0x002fe400000000ff */
[----:B------:R-:W-:Y:S01]  /*7340*/  F2FP.F16.F32.PACK_AB R38, R21, R20 ;  /* 0x000000141526723e */ /* 0x000fe200000000ff */
[----:B------:R-:W-:Y:S01]  /*7350*/  STL.128 [R1+0x20], R112 ;  /* 0x0000207001007387 */ /* 0x000fe20000100c00 */
[----:B---3--:R-:W-:Y:S02]  /*7360*/  F2FP.F16.F32.PACK_AB R31, R15, R14 ;  /* 0x0000000e0f1f723e */ /* 0x008fe400000000ff */
[----:B------:R-:W-:Y:S01]  /*7370*/  F2FP.F16.F32.PACK_AB R30, R13, R12 ;  /* 0x0000000c0d1e723e */ /* 0x000fe200000000ff */
[----:B------:R-:W-:Y:S01]  /*7380*/  STL.128 [R1+0x40], R104 ;  /* 0x0000406801007387 */ /* 0x000fe20000100c00 */
[----:B------:R-:W-:-:S02]  /*7390*/  F2FP.F16.F32.PACK_AB R129, R123, R122 ;  /* 0x0000007a7b81723e */ /* 0x000fc400000000ff */
[----:B------:R-:W-:Y:S01]  /*73a0*/  F2FP.F16.F32.PACK_AB R128, R121, R120 ;  /* 0x000000787980723e */ /* 0x000fe200000000ff */
[----:B------:R-:W-:Y:S01]  /*73b0*/  STL.128 [R1+0x60], R96 ;  /* 0x0000606001007387 */ /* 0x000fe20000100c00 */
[----:B------:R-:W-:Y:S02]  /*73c0*/  F2FP.F16.F32.PACK_AB R137, R115, R114 ;  /* 0x000000727389723e */ /* 0x000fe400000000ff */
[----:B------:R-:W-:Y:S01]  /*73d0*/  F2FP.F16.F32.PACK_AB R136, R113, R112 ;  /* 0x000000707188723e */ /* 0x000fe200000000ff */
[----:B------:R-:W-:Y:S01]  /*73e0*/  STL.128 [R1+0x80], R88 ;  /* 0x0000805801007387 */ /* 0x000fe20000100c00 */
[----:B------:R-:W-:Y:S02]  /*73f0*/  F2FP.F16.F32.PACK_AB R117, R107, R106 ;  /* 0x0000006a6b75723e */ /* 0x000fe400000000ff */
        /* <DEDUP_REMOVED lines=35> */
[----:B----4-:R-:W-:Y:S02]  /*7630*/  F2FP.F16.F32.PACK_AB R23, R7, R6 ;  /* 0x000000060717723e */ /* 0x010fe400000000ff */
[----:B------:R-:W-:Y:S01]  /*7640*/  F2FP.F16.F32.PACK_AB R22, R5, R4 ;  /* 0x000000040516723e */ /* 0x000fe200000000ff */
[----:B------:R-:W-:Y:S01]  /*7650*/  STL.128 [R1+0x1e0], R132 ;  /* 0x0001e08401007387 */ /* 0x000fe20000100c00 */
[----:B------:R-:W-:-:S02]  /*7660*/  F2FP.F16.F32.PACK_AB R21, R11, R10 ;  /* 0x0000000a0b15723e */ /* 0x000fc400000000ff */
[----:B------:R-:W-:Y:S01]  /*7670*/  F2FP.F16.F32.PACK_AB R20, R9, R8 ;  /* 0x000000080914723e */ /* 0x000fe200000000ff */
[----:B------:R-:W-:Y:S01]  /*7680*/  STG.E.128 desc[UR6][R142.64], R128 ;  /* 0x000000808e007986 */ /* 0x000fe2000c101d06 */
[----:B0-----:R-:W-:Y:S02]  /*7690*/  F2FP.F16.F32.PACK_AB R15, R127, R126 ;  /* 0x0000007e7f0f723e */ /* 0x001fe400000000ff */
[----:B------:R-:W-:Y:S01]  /*76a0*/  F2FP.F16.F32.PACK_AB R14, R125, R124 ;  /* 0x0000007c7d0e723e */ /* 0x000fe200000000ff */
[----:B------:R-:W-:Y:S01]  /*76b0*/  STG.E.128 desc[UR6][R142.64+0x10], R136 ;  /* 0x000010888e007986 */ /* 0x000fe2000c101d06 */
[----:B------:R-:W-:Y:S02]  /*76c0*/  F2FP.F16.F32.PACK_AB R13, R135, R134 ;  /* 0x00000086870d723e */ /* 0x000fe400000000ff */
[----:B------:R-:W-:Y:S01]  /*76d0*/  F2FP.F16.F32.PACK_AB R12, R133, R132 ;  /* 0x00000084850c723e */ /* 0x000fe200000000ff */
[----:B------:R-:W-:Y:S04]  /*76e0*/  STG.E.128 desc[UR6][R142.64+0x20], R116 ;  /* 0x000020748e007986 */ /* 0x000fe8000c101d06 */
        /* <DEDUP_REMOVED lines=12> */
[----:B------:R-:W-:Y:S01]  /*77b0*/  STG.E.128 desc[UR6][R142.64+0xf0], R12 ;  /* 0x0000f00c8e007986 */ /* 0x000fe2000c101d06 */
[----:B------:R-:W-:Y:S05]  /*77c0*/  EXIT ;  /* 0x000000000000794d */ /* 0x000fea0003800000 */
.L_x_18:
        /* <DEDUP_REMOVED lines=11> */
.L_x_49:


//--------------------- .text._Z25softmax4_topk_norm_kernelP6__halfii --------------------------
	.section	.text._Z25softmax4_topk_norm_kernelP6__halfii,"ax",@progbits
	.align	128
        .global         _Z25softmax4_topk_norm_kernelP6__halfii
        .type           _Z25softmax4_topk_norm_kernelP6__halfii,@function
        .size           _Z25softmax4_topk_norm_kernelP6__halfii,(.L_x_50 - _Z25softmax4_topk_norm_kernelP6__halfii)
        .other          _Z25softmax4_topk_norm_kernelP6__halfii,@"STO_CUDA_ENTRY STV_DEFAULT"
_Z25softmax4_topk_norm_kernelP6__halfii:
.text._Z25softmax4_topk_norm_kernelP6__halfii:
[----:B------:R-:W-:Y:S01]  /*0000*/  LDC R1, c[0x0][0x28] ;  /* 0x00000a00ff017b82 */ /* 0x000fe20000000800 */
[----:B------:R-:W0:Y:S01]  /*0010*/  S2R R0, SR_CTAID.Y ;  /* 0x0000000000007919 */ /* 0x000e220000002600 */
[----:B------:R-:W-:Y:S01]  /*0020*/  ULDC UR4, c[0x0][0x218] ;  /* 0x0000860000047ab9 */ /* 0x000fe20000000800 */
[----:B------:R-:W0:Y:S02]  /*0030*/  S2R R3, SR_TID.X ;  /* 0x0000000000037919 */ /* 0x000e240000002100 */
[----:B0-----:R-:W-:-:S05]  /*0040*/  IMAD R0, R0, 0x20, R3 ;  /* 0x0000002000007824 */ /* 0x001fca00078e0203 */
[----:B------:R-:W-:-:S13]  /*0050*/  ISETP.GE.AND P0, PT, R0, UR4, PT ;  /* 0x0000000400007c0c */ /* 0x000fda000bf06270 */
[----:B------:R-:W-:Y:S05]  /*0060*/  @P0 EXIT ;  /* 0x000000000000094d */ /* 0x000fea0003800000 */
[----:B------:R-:W0:Y:S01]  /*0070*/  LDC.64 R2, c[0x0][0x210] ;  /* 0x00008400ff027b82 */ /* 0x000e220000000a00 */
[----:B------:R-:W-:Y:S01]  /*0080*/  IMAD.SHL.U32 R5, R0, 0x4, RZ ;  /* 0x0000000400057824 */ /* 0x000fe200078e00ff */
[----:B------:R-:W-:-:S06]  /*0090*/  ULDC.64 UR4, c[0x0][0x208] ;  /* 0x0000820000047ab9 */ /* 0x000fcc0000000a00 */
[----:B------:R-:W1:Y:S01]  /*00a0*/  LDC R14, c[0x0][0x21c] ;  /* 0x00008700ff0e7b82 */ /* 0x000e620000000800 */
[----:B0-----:R-:W-:-:S05]  /*00b0*/  IMAD.WIDE R2, R5, 0x2, R2 ;  /* 0x0000000205027825 */ /* 0x001fca00078e0202 */
[----:B------:R-:W2:Y:S01]  /*00c0*/  LDG.E.64 R4, desc[UR4][R2.64] ;  /* 0x0000000402047981 */ /* 0x000ea2000c1e1b00 */
[----:B-1----:R-:W-:Y:S01]  /*00d0*/  ISETP.GT.AND P0, PT, R14, 0x3, PT ;  /* 0x000000030e00780c */ /* 0x002fe20003f04270 */
[--C-:B--2---:R-:W-:Y:S02]  /*00e0*/  HADD2.F32 R0, -RZ, R4.reuse.H0_H0 ;  /* 0x20000004ff007230 */ /* 0x104fe40000004100 */
[----:B------:R-:W-:Y:S02]  /*00f0*/  HADD2.F32 R7, -RZ, R4.H1_H1 ;  /* 0x30000004ff077230 */ /* 0x000fe40000004100 */
[--C-:B------:R-:W-:Y:S02]  /*0100*/  HADD2.F32 R4, -RZ, R5.reuse.H0_H0 ;  /* 0x20000005ff047230 */ /* 0x100fe40000004100 */
[----:B------:R-:W-:Y:S01]  /*0110*/  HADD2.F32 R5, -RZ, R5.H1_H1 ;  /* 0x30000005ff057230 */ /* 0x000fe20000004100 */
[----:B------:R-:W-:-:S04]  /*0120*/  FMNMX.FTZ R6, R0, R7, !PT ;  /* 0x0000000700067209 */ /* 0x000fc80007810000 */
[----:B------:R-:W-:-:S04]  /*0130*/  FMNMX.FTZ R9, R4, R5, !PT ;  /* 0x0000000504097209 */ /* 0x000fc80007810000 */
[----:B------:R-:W-:-:S05]  /*0140*/  FMNMX.FTZ R6, R6, R9, !PT ;  /* 0x0000000906067209 */ /* 0x000fca0007810000 */
[--C-:B------:R-:W-:Y:S01]  /*0150*/  FADD.FTZ R0, R0, -R6.reuse ;  /* 0x8000000600007221 */ /* 0x100fe20000010000 */
[--C-:B------:R-:W-:Y:S01]  /*0160*/  FADD.FTZ R8, R7, -R6.reuse ;  /* 0x8000000607087221 */ /* 0x100fe20000010000 */
[--C-:B------:R-:W-:Y:S01]  /*0170*/  FADD.FTZ R4, R4, -R6.reuse ;  /* 0x8000000604047221 */ /* 0x100fe20000010000 */
[----:B------:R-:W-:Y:S01]  /*0180*/  FADD.FTZ R6, R5, -R6 ;  /* 0x8000000605067221 */ /* 0x000fe20000010000 */
[----:B------:R-:W-:Y:S01]  /*0190*/  FMUL.FTZ R0, R0, 1.4426950216293334961 ;  /* 0x3fb8aa3b00007820 */ /* 0x000fe20000410000 */
[----:B------:R-:W-:Y:S01]  /*01a0*/  FMUL.FTZ R8, R8, 1.4426950216293334961 ;  /* 0x3fb8aa3b08087820 */ /* 0x000fe20000410000 */
[----:B------:R-:W-:Y:S01]  /*01b0*/  FMUL.FTZ R10, R4, 1.4426950216293334961 ;  /* 0x3fb8aa3b040a7820 */ /* 0x000fe20000410000 */
[----:B------:R-:W-:Y:S01]  /*01c0*/  FMUL.FTZ R6, R6, 1.4426950216293334961 ;  /* 0x3fb8aa3b06067820 */ /* 0x000fe20000410000 */
[----:B------:R-:W0:Y:S08]  /*01d0*/  MUFU.EX2 R7, R0 ;  /* 0x0000000000077308 */ /* 0x000e300000000800 */
[----:B------:R1:W2:Y:S08]  /*01e0*/  MUFU.EX2 R9, R8 ;  /* 0x0000000800097308 */ /* 0x0002b00000000800 */
[----:B------:R-:W3:Y:S01]  /*01f0*/  MUFU.EX2 R5, R10 ;  /* 0x0000000a00057308 */ /* 0x000ee20000000800 */
[----:B0-----:R-:W-:Y:S01]  /*0200*/  FADD.FTZ R4, RZ, R7 ;  /* 0x00000007ff047221 */ /* 0x001fe20000010000 */
[----:B-1----:R-:W-:-:S06]  /*0210*/  IMAD.MOV.U32 R8, RZ, RZ, 0x3f800000 ;  /* 0x3f800000ff087424 */ /* 0x002fcc00078e00ff */
[----:B------:R-:W0:Y:S01]  /*0220*/  MUFU.EX2 R11, R6 ;  /* 0x00000006000b7308 */ /* 0x000e220000000800 */
[----:B--2---:R-:W-:-:S04]  /*0230*/  FADD.FTZ R4, R4, R9 ;  /* 0x0000000904047221 */ /* 0x004fc80000010000 */
[----:B---3--:R-:W-:-:S04]  /*0240*/  FADD.FTZ R4, R4, R5 ;  /* 0x0000000504047221 */ /* 0x008fc80000010000 */
[----:B0-----:R-:W-:-:S04]  /*0250*/  FADD.FTZ R4, R4, R11 ;  /* 0x0000000b04047221 */ /* 0x001fc80000010000 */
[----:B------:R-:W-:-:S06]  /*0260*/  FADD.FTZ R12, R4, 3.9999999756901161163e-08 ;  /* 0x332bcc77040c7421 */ /* 0x000fcc0000010000 */
[----:B------:R-:W0:Y:S02]  /*0270*/  MUFU.RCP R12, R12 ;  /* 0x0000000c000c7308 */ /* 0x000e240000001000 */
[-C--:B0-----:R-:W-:Y:S01]  /*0280*/  FFMA.FTZ R4, R5, R12.reuse, 9.9999999392252902908e-09 ;  /* 0x322bcc7705047423 */ /* 0x081fe2000001000c */
[-C--:B------:R-:W-:Y:S01]  /*0290*/  FFMA.FTZ R0, R11, R12.reuse, 9.9999999392252902908e-09 ;  /* 0x322bcc770b007423 */ /* 0x080fe2000001000c */
[-C--:B------:R-:W-:Y:S01]  /*02a0*/  FFMA.FTZ R5, R9, R12.reuse, 9.9999999392252902908e-09 ;  /* 0x322bcc7709057423 */ /* 0x080fe2000001000c */
[----:B------:R-:W-:Y:S01]  /*02b0*/  FFMA.FTZ R6, R7, R12, 9.9999999392252902908e-09 ;  /* 0x322bcc7707067423 */ /* 0x000fe2000001000c */
[----:B------:R-:W-:Y:S06]  /*02c0*/  @P0 BRA `(.L_x_19) ;  /* 0x0000000800d40947 */ /* 0x000fec0003800000 */
[C---:B------:R-:W-:Y:S02]  /*02d0*/  IADD3 R8, -R14.reuse, 0x3, RZ ;  /* 0x000000030e087810 */ /* 0x040fe40007ffe1ff */
[----:B------:R-:W-:Y:S02]  /*02e0*/  IADD3 R7, -R14, 0x4, RZ ;  /* 0x000000040e077810 */ /* 0x000fe40007ffe1ff */
[----:B------:R-:W-:Y:S01]  /*02f0*/  ISETP.GE.U32.AND P0, PT, R8, 0x3, PT ;  /* 0x000000030800780c */ /* 0x000fe20003f06070 */
[----:B------:R-:W-:Y:S01]  /*0300*/  IMAD.MOV.U32 R8, RZ, RZ, 0x3f800000 ;  /* 0x3f800000ff087424 */ /* 0x000fe200078e00ff */
[----:B------:R-:W-:-:S04]  /*0310*/  LOP3.LUT R7, R7, 0x3, RZ, 0xc0, !PT ;  /* 0x0000000307077812 */ /* 0x000fc800078ec0ff */
[----:B------:R-:W-:-:S07]  /*0320*/  ISETP.NE.AND P2, PT, R7, RZ, PT ;  /* 0x000000ff0700720c */ /* 0x000fce0003f45270 */
[----:B------:R-:W-:Y:S06]  /*0330*/  @!P0 BRA `(.L_x_20) ;  /* 0x0000000800248947 */ /* 0x000fec0003800000 */
[----:B------:R-:W-:Y:S01]  /*0340*/  IADD3 R9, RZ, -R7, -R14 ;  /* 0x80000007ff097210 */ /* 0x000fe20007ffe80e */
[----:B------:R-:W-:-:S07]  /*0350*/  IMAD.MOV.U32 R8, RZ, RZ, 0x3f800000 ;  /* 0x3f800000ff087424 */ /* 0x000fce00078e00ff */
.L_x_21:
[C---:B------:R-:W-:Y:S01]  /*0360*/  FSETP.GT.FTZ.AND P0, PT, R6.reuse, RZ, PT ;  /* 0x000000ff0600720b */ /* 0x040fe20003f14000 */
[----:B------:R-:W-:Y:S01]  /*0370*/  VIADD R9, R9, 0xfffffffc ;  /* 0xfffffffc09097836 */ /* 0x000fe20000000000 */
[----:B------:R-:W-:-:S04]  /*0380*/  FSETP.GEU.FTZ.AND P1, PT, R6, 1, PT ;  /* 0x3f8000000600780b */ /* 0x000fc80003f3e000 */
[----:B------:R-:W-:Y:S02]  /*0390*/  PLOP3.LUT P0, PT, P0, P1, PT, 0x20, 0x0 ;  /* 0x000000000000781c */ /* 0x000fe40000702470 */
[C---:B------:R-:W-:Y:S02]  /*03a0*/  FSETP.GT.FTZ.AND P1, PT, R5.reuse, RZ, PT ;  /* 0x000000ff0500720b */ /* 0x040fe40003f34000 */
[----:B------:R-:W-:Y:S02]  /*03b0*/  FSEL R10, R6, 1, P0 ;  /* 0x3f800000060a7808 */ /* 0x000fe40000000000 */
[----:B------:R-:W-:Y:S02]  /*03c0*/  SEL R12, RZ, 0xffffffff, P0 ;  /* 0xffffffffff0c7807 */ /* 0x000fe40000000000 */
[----:B------:R-:W-:Y:S02]  /*03d0*/  FSETP.GEU.FTZ.AND P3, PT, R5, R10, PT ;  /* 0x0000000a0500720b */ /* 0x000fe40003f7e000 */
[----:B------:R-:W-:-:S02]  /*03e0*/  FSETP.GT.FTZ.AND P0, PT, R0, RZ, PT ;  /* 0x000000ff0000720b */ /* 0x000fc40003f14000 */
[----:B------:R-:W-:Y:S02]  /*03f0*/  PLOP3.LUT P1, PT, P1, P3, PT, 0x20, 0x0 ;  /* 0x000000000000781c */ /* 0x000fe40000f26470 */
[----:B------:R-:W-:Y:S02]  /*0400*/  FSETP.GT.FTZ.AND P3, PT, R4, RZ, PT ;  /* 0x000000ff0400720b */ /* 0x000fe40003f74000 */
[----:B------:R-:W-:Y:S02]  /*0410*/  FSEL R11, R5, R10, P1 ;  /* 0x0000000a050b7208 */ /* 0x000fe40000800000 */
[----:B------:R-:W-:Y:S02]  /*0420*/  SEL R12, R12, 0x1, !P1 ;  /* 0x000000010c0c7807 */ /* 0x000fe40004800000 */
[----:B------:R-:W-:-:S04]  /*0430*/  FSETP.GEU.FTZ.AND P4, PT, R4, R11, PT ;  /* 0x0000000b0400720b */ /* 0x000fc80003f9e000 */
[----:B------:R-:W-:-:S04]  /*0440*/  PLOP3.LUT P3, PT, P3, P4, PT, 0x20, 0x0 ;  /* 0x000000000000781c */ /* 0x000fc80001f68470 */
[----:B------:R-:W-:Y:S02]  /*0450*/  FSEL R11, R4, R11, P3 ;  /* 0x0000000b040b7208 */ /* 0x000fe40001800000 */
[----:B------:R-:W-:Y:S02]  /*0460*/  SEL R12, R12, 0x2, !P3 ;  /* 0x000000020c0c7807 */ /* 0x000fe40005800000 */
[----:B------:R-:W-:-:S04]  /*0470*/  FSETP.GEU.FTZ.AND P1, PT, R0, R11, PT ;  /* 0x0000000b0000720b */ /* 0x000fc80003f3e000 */
[----:B------:R-:W-:-:S04]  /*0480*/  PLOP3.LUT P0, PT, P0, P1, PT, 0x20, 0x0 ;  /* 0x000000000000781c */ /* 0x000fc80000702470 */
[----:B------:R-:W-:-:S05]  /*0490*/  SEL R12, R12, 0x3, !P0 ;  /* 0x000000030c0c7807 */ /* 0x000fca0004000000 */
[----:B------:R-:W-:-:S05]  /*04a0*/  IMAD.SHL.U32 R12, R12, 0x4, RZ ;  /* 0x000000040c0c7824 */ /* 0x000fca00078e00ff */
[C---:B------:R-:W-:Y:S02]  /*04b0*/  ISETP.EQ.AND P0, PT, R12.reuse, RZ, PT ;  /* 0x000000ff0c00720c */ /* 0x040fe40003f02270 */
[C---:B------:R-:W-:Y:S02]  /*04c0*/  ISETP.EQ.AND P4, PT, R12.reuse, 0x4, PT ;  /* 0x000000040c00780c */ /* 0x040fe40003f82270 */
[----:B------:R-:W-:-:S09]  /*04d0*/  ISETP.EQ.AND P3, PT, R12, 0x8, PT ;  /* 0x000000080c00780c */ /* 0x000fd20003f62270 */
[----:B------:R-:W-:Y:S02]  /*04e0*/  @P0 IMAD.MOV.U32 R11, RZ, RZ, R6 ;  /* 0x000000ffff0b0224 */ /* 0x000fe400078e0006 */
[----:B------:R-:W-:Y:S02]  /*04f0*/  @P0 IMAD.MOV.U32 R6, RZ, RZ, RZ ;  /* 0x000000ffff060224 */ /* 0x000fe400078e00ff */
[----:B------:R-:W-:Y:S02]  /*0500*/  @P4 IMAD.MOV.U32 R11, RZ, RZ, R5 ;  /* 0x000000ffff0b4224 */ /* 0x000fe400078e0005 */
[----:B------:R-:W-:Y:S01]  /*0510*/  @P4 IMAD.MOV.U32 R5, RZ, RZ, RZ ;  /* 0x000000ffff054224 */ /* 0x000fe200078e00ff */
[C---:B------:R-:W-:Y:S01]  /*0520*/  FSETP.GT.FTZ.AND P0, PT, R6.reuse, RZ, PT ;  /* 0x000000ff0600720b */ /* 0x040fe20003f14000 */
[----:B------:R-:W-:Y:S01]  /*0530*/  @P3 IMAD.MOV.U32 R11, RZ, RZ, R4 ;  /* 0x000000ffff0b3224 */ /* 0x000fe200078e0004 */
[----:B------:R-:W-:Y:S01]  /*0540*/  FSETP.GEU.FTZ.AND P1, PT, R6, 1, PT ;  /* 0x3f8000000600780b */ /* 0x000fe20003f3e000 */
[----:B------:R-:W-:Y:S01]  /*0550*/  @P3 IMAD.MOV.U32 R4, RZ, RZ, RZ ;  /* 0x000000ffff043224 */ /* 0x000fe200078e00ff */
[----:B------:R-:W-:-:S02]  /*0560*/  ISETP.EQ.AND P4, PT, R12, 0xc, PT ;  /* 0x0000000c0c00780c */ /* 0x000fc40003f82270 */
[----:B------:R-:W-:Y:S02]  /*0570*/  PLOP3.LUT P0, PT, P0, P1, PT, 0x20, 0x0 ;  /* 0x000000000000781c */ /* 0x000fe40000702470 */
[C---:B------:R-:W-:Y:S02]  /*0580*/  FSETP.GT.FTZ.AND P1, PT, R5.reuse, RZ, PT ;  /* 0x000000ff0500720b */ /* 0x040fe40003f34000 */
[----:B------:R-:W-:Y:S02]  /*0590*/  FSEL R10, R6, 1, P0 ;  /* 0x3f800000060a7808 */ /* 0x000fe40000000000 */
[----:B------:R-:W-:Y:S02]  /*05a0*/  FSETP.GT.FTZ.AND P3, PT, R4, RZ, PT ;  /* 0x000000ff0400720b */ /* 0x000fe40003f74000 */
[----:B------:R-:W-:-:S03]  /*05b0*/  FSETP.GEU.FTZ.AND P5, PT, R5, R10, PT ;  /* 0x0000000a0500720b */ /* 0x000fc60003fbe000 */
[----:B------:R-:W-:Y:S01]  /*05c0*/  @P4 IMAD.MOV.U32 R11, RZ, RZ, R0 ;  /* 0x000000ffff0b4224 */ /* 0x000fe200078e0000 */
[----:B------:R-:W-:Y:S01]  /*05d0*/  PLOP3.LUT P1, PT, P1, P5, PT, 0x20, 0x0 ;  /* 0x000000000000781c */ /* 0x000fe20000f2a470 */
[----:B------:R-:W-:Y:S02]  /*05e0*/  @P4 IMAD.MOV.U32 R0, RZ, RZ, RZ ;  /* 0x000000ffff004224 */ /* 0x000fe400078e00ff */
[----:B------:R-:W-:Y:S01]  /*05f0*/  FADD.FTZ R11, R8, -R11 ;  /* 0x8000000b080b7221 */ /* 0x000fe20000010000 */
[----:B------:R-:W-:Y:S02]  /*0600*/  FSEL R13, R5, R10, P1 ;  /* 0x0000000a050d7208 */ /* 0x000fe40000800000 */
[----:B------:R-:W-:Y:S02]  /*0610*/  SEL R10, RZ, 0xffffffff, P0 ;  /* 0xffffffffff0a7807 */ /* 0x000fe40000000000 */
[----:B------:R-:W-:Y:S02]  /*0620*/  FSETP.GEU.FTZ.AND P5, PT, R4, R13, PT ;  /* 0x0000000d0400720b */ /* 0x000fe40003fbe000 */
[----:B------:R-:W-:-:S02]  /*0630*/  SEL R10, R10, 0x1, !P1 ;  /* 0x000000010a0a7807 */ /* 0x000fc40004800000 */
[----:B------:R-:W-:Y:S02]  /*0640*/  PLOP3.LUT P3, PT, P3, P5, PT, 0x20, 0x0 ;  /* 0x000000000000781c */ /* 0x000fe40001f6a470 */
[----:B------:R-:W-:Y:S02]  /*0650*/  FSETP.GT.FTZ.AND P0, PT, R0, RZ, PT ;  /* 0x000000ff0000720b */ /* 0x000fe40003f14000 */
[----:B------:R-:W-:-:S04]  /*0660*/  FSEL R13, R4, R13, P3 ;  /* 0x0000000d040d7208 */ /* 0x000fc80001800000 */
[----:B------:R-:W-:Y:S02]  /*0670*/  FSETP.GEU.FTZ.AND P1, PT, R0, R13, PT ;  /* 0x0000000d0000720b */ /* 0x000fe40003f3e000 */
[----:B------:R-:W-:Y:S02]  /*0680*/  SEL R13, R10, 0x2, !P3 ;  /* 0x000000020a0d7807 */ /* 0x000fe40005800000 */
        /* <DEDUP_REMOVED lines=67> */
[----:B------:R-:W-:Y:S02]  /*0ac0*/  SEL R13, R13, 0x3, !P0 ;  /* 0x000000030d0d7807 */ /* 0x000fe40004000000 */
[----:B------:R-:W-:-:S03]  /*0ad0*/  ISETP.NE.AND P0, PT, R9, -0x4, PT ;  /* 0xfffffffc0900780c */ /* 0x000fc60003f05270 */
[----:B------:R-:W-:-:S05]  /*0ae0*/  IMAD.SHL.U32 R13, R13, 0x4, RZ ;  /* 0x000000040d0d7824 */ /* 0x000fca00078e00ff */
[C---:B------:R-:W-:Y:S02]  /*0af0*/  ISETP.EQ.AND P1, PT, R13.reuse, RZ, PT ;  /* 0x000000ff0d00720c */ /* 0x040fe40003f22270 */
[C---:B------:R-:W-:Y:S02]  /*0b00*/  ISETP.EQ.AND P3, PT, R13.reuse, 0x4, PT ;  /* 0x000000040d00780c */ /* 0x040fe40003f62270 */
[C---:B------:R-:W-:Y:S02]  /*0b10*/  ISETP.EQ.AND P4, PT, R13.reuse, 0x8, PT ;  /* 0x000000080d00780c */ /* 0x040fe40003f82270 */
[----:B------:R-:W-:-:S07]  /*0b20*/  ISETP.EQ.AND P5, PT, R13, 0xc, PT ;  /* 0x0000000c0d00780c */ /* 0x000fce0003fa2270 */
[----:B------:R-:W-:Y:S02]  /*0b30*/  @P1 IMAD.MOV.U32 R14, RZ, RZ, R6 ;  /* 0x000000ffff0e1224 */ /* 0x000fe400078e0006 */
[----:B------:R-:W-:Y:S02]  /*0b40*/  @P3 IMAD.MOV.U32 R14, RZ, RZ, R5 ;  /* 0x000000ffff0e3224 */ /* 0x000fe400078e0005 */
[----:B------:R-:W-:Y:S02]  /*0b50*/  @P4 IMAD.MOV.U32 R14, RZ, RZ, R4 ;  /* 0x000000ffff0e4224 */ /* 0x000fe400078e0004 */
[----:B------:R-:W-:Y:S02]  /*0b60*/  @P5 IMAD.MOV.U32 R14, RZ, RZ, R0 ;  /* 0x000000ffff0e5224 */ /* 0x000fe400078e0000 */
[----:B------:R-:W-:Y:S02]  /*0b70*/  @P1 IMAD.MOV.U32 R6, RZ, RZ, RZ ;  /* 0x000000ffff061224 */ /* 0x000fe400078e00ff */
[----:B------:R-:W-:Y:S01]  /*0b80*/  FADD.FTZ R8, R11, -R14 ;  /* 0x8000000e0b087221 */ /* 0x000fe20000010000 */
[----:B------:R-:W-:-:S02]  /*0b90*/  @P3 IMAD.MOV.U32 R5, RZ, RZ, RZ ;  /* 0x000000ffff053224 */ /* 0x000fc400078e00ff */
[----:B------:R-:W-:Y:S02]  /*0ba0*/  @P4 IMAD.MOV.U32 R4, RZ, RZ, RZ ;  /* 0x000000ffff044224 */ /* 0x000fe400078e00ff */
[----:B------:R-:W-:Y:S01]  /*0bb0*/  @P5 IMAD.MOV.U32 R0, RZ, RZ, RZ ;  /* 0x000000ffff005224 */ /* 0x000fe200078e00ff */
[----:B------:R-:W-:Y:S06]  /*0bc0*/  @P0 BRA `(.L_x_21) ;  /* 0xfffffff400e40947 */ /* 0x000fec000383ffff */
.L_x_20:
[----:B------:R-:W-:Y:S05]  /*0bd0*/  @!P2 BRA `(.L_x_19) ;  /* 0x000000000090a947 */ /* 0x000fea0003800000 */
.L_x_22:
[C---:B------:R-:W-:Y:S01]  /*0be0*/  FSETP.GT.FTZ.AND P0, PT, R6.reuse, RZ, PT ;  /* 0x000000ff0600720b */ /* 0x040fe20003f14000 */
[----:B------:R-:W-:Y:S01]  /*0bf0*/  VIADD R7, R7, 0xffffffff ;  /* 0xffffffff07077836 */ /* 0x000fe20000000000 */
[----:B------:R-:W-:-:S04]  /*0c00*/  FSETP.GEU.FTZ.AND P1, PT, R6, 1, PT ;  /* 0x3f8000000600780b */ /* 0x000fc80003f3e000 */
[----:B------:R-:W-:Y:S02]  /*0c10*/  PLOP3.LUT P0, PT, P0, P1, PT, 0x20, 0x0 ;  /* 0x000000000000781c */ /* 0x000fe40000702470 */
[----:B------:R-:W-:Y:S02]  /*0c20*/  FSETP.GT.FTZ.AND P1, PT, R5, RZ, PT ;  /* 0x000000ff0500720b */ /* 0x000fe40003f34000 */
[----:B------:R-:W-:-:S04]  /*0c30*/  FSEL R10, R6, 1, P0 ;  /* 0x3f800000060a7808 */ /* 0x000fc80000000000 */
[----:B------:R-:W-:-:S04]  /*0c40*/  FSETP.GEU.FTZ.AND P2, PT, R5, R10, PT ;  /* 0x0000000a0500720b */ /* 0x000fc80003f5e000 */
[----:B------:R-:W-:Y:S02]  /*0c50*/  PLOP3.LUT P1, PT, P1, P2, PT, 0x20, 0x0 ;  /* 0x000000000000781c */ /* 0x000fe40000f24470 */
[C---:B------:R-:W-:Y:S02]  /*0c60*/  FSETP.GT.FTZ.AND P2, PT, R4.reuse, RZ, PT ;  /* 0x000000ff0400720b */ /* 0x040fe40003f54000 */
        /* <DEDUP_REMOVED lines=11> */
[----:B------:R-:W-:-:S03]  /*0d20*/  ISETP.NE.AND P0, PT, R7, RZ, PT ;  /* 0x000000ff0700720c */ /* 0x000fc60003f05270 */
        /* <DEDUP_REMOVED lines=15> */
.L_x_19:
[----:B------:R-:W0:Y:S01]  /*0e20*/  MUFU.RCP R7, R8 ;  /* 0x0000000800077308 */ /* 0x000e220000001000 */
[----:B------:R-:W-:Y:S01]  /*0e30*/  BAR.SYNC.DEFER_BLOCKING 0x0 ;  /* 0x0000000000007b1d */ /* 0x000fe20000010000 */
[C---:B0-----:R-:W-:Y:S01]  /*0e40*/  FMUL.FTZ R0, R7.reuse, R0 ;  /* 0x0000000007007220 */ /* 0x041fe20000410000 */
[C---:B------:R-:W-:Y:S01]  /*0e50*/  FMUL.FTZ R9, R7.reuse, R4 ;  /* 0x0000000407097220 */ /* 0x040fe20000410000 */
[C---:B------:R-:W-:Y:S01]  /*0e60*/  FMUL.FTZ R5, R7.reuse, R5 ;  /* 0x0000000507057220 */ /* 0x040fe20000410000 */
[----:B------:R-:W-:-:S03]  /*0e70*/  FMUL.FTZ R6, R7, R6 ;  /* 0x0000000607067220 */ /* 0x000fc60000410000 */
[----:B------:R-:W-:Y:S02]  /*0e80*/  F2FP.F16.F32.PACK_AB R7, R0, R9 ;  /* 0x000000090007723e */ /* 0x000fe400000000ff */
[----:B------:R-:W-:-:S05]  /*0e90*/  F2FP.F16.F32.PACK_AB R6, R5, R6 ;  /* 0x000000060506723e */ /* 0x000fca00000000ff */
[----:B------:R-:W-:Y:S01]  /*0ea0*/  STG.E.64 desc[UR4][R2.64], R6 ;  /* 0x0000000602007986 */ /* 0x000fe2000c101b04 */
[----:B------:R-:W-:Y:S05]  /*0eb0*/  EXIT ;  /* 0x000000000000794d */ /* 0x000fea0003800000 */
.L_x_23:
        /* <DEDUP_REMOVED lines=12> */
.L_x_50:


//--------------------- .text._Z25softmax8_topk_norm_kernelP6__halfii --------------------------
	.section	.text._Z25softmax8_topk_norm_kernelP6__halfii,"ax",@progbits
	.align	128
        .global         _Z25softmax8_topk_norm_kernelP6__halfii
        .type           _Z25softmax8_topk_norm_kernelP6__halfii,@function
        .size           _Z25softmax8_topk_norm_kernelP6__halfii,(.L_x_51 - _Z25softmax8_topk_norm_kernelP6__halfii)
        .other          _Z25softmax8_topk_norm_kernelP6__halfii,@"STO_CUDA_ENTRY STV_DEFAULT"
_Z25softmax8_topk_norm_kernelP6__halfii:
.text._Z25softmax8_topk_norm_kernelP6__halfii:
        /* <DEDUP_REMOVED lines=9> */
[----:B------:R-:W-:-:S03]  /*0090*/  ULDC.64 UR4, c[0x0][0x208] ;  /* 0x0000820000047ab9 */ /* 0x000fc60000000a00 */
[----:B0-----:R-:W-:-:S05]  /*00a0*/  IMAD.WIDE R2, R5, 0x2, R2 ;  /* 0x0000000205027825 */ /* 0x001fca00078e0202 */
[----:B------:R-:W2:Y:S02]  /*00b0*/  LDG.E.128 R4, desc[UR4][R2.64] ;  /* 0x0000000402047981 */ /* 0x000ea4000c1e1d00 */
[--C-:B--2---:R-:W-:Y:S02]  /*00c0*/  HADD2.F32 R11, -RZ, R5.reuse.H0_H0 ;  /* 0x20000005ff0b7230 */ /* 0x104fe40000004100 */
[----:B------:R-:W-:Y:S02]  /*00d0*/  HADD2.F32 R10, -RZ, R5.H1_H1 ;  /* 0x30000005ff0a7230 */ /* 0x000fe40000004100 */
[----:B------:R-:W-:Y:S02]  /*00e0*/  HADD2.F32 R9, -RZ, R4.H0_H0 ;  /* 0x20000004ff097230 */ /* 0x000fe40000004100 */
[----:B------:R-:W-:Y:S01]  /*00f0*/  HADD2.F32 R5, -RZ, R6.H0_H0 ;  /* 0x20000006ff057230 */ /* 0x000fe20000004100 */
[----:B------:R-:W-:Y:S01]  /*0100*/  FMNMX.FTZ R13, R11, R10, !PT ;  /* 0x0000000a0b0d7209 */ /* 0x000fe20007810000 */
[----:B------:R-:W-:-:S02]  /*0110*/  HADD2.F32 R0, -RZ, R7.H0_H0 ;  /* 0x20000007ff007230 */ /* 0x000fc40000004100 */
[----:B------:R-:W-:Y:S02]  /*0120*/  HADD2.F32 R4, -RZ, R4.H1_H1 ;  /* 0x30000004ff047230 */ /* 0x000fe40000004100 */
[----:B------:R-:W-:Y:S02]  /*0130*/  HADD2.F32 R6, -RZ, R6.H1_H1 ;  /* 0x30000006ff067230 */ /* 0x000fe40000004100 */
[----:B------:R-:W-:Y:S01]  /*0140*/  HADD2.F32 R7, -RZ, R7.H1_H1 ;  /* 0x30000007ff077230 */ /* 0x000fe20000004100 */
[----:B------:R-:W-:Y:S02]  /*0150*/  FMNMX.FTZ R8, R9, R4, !PT ;  /* 0x0000000409087209 */ /* 0x000fe40007810000 */
[----:B------:R-:W-:Y:S02]  /*0160*/  FMNMX.FTZ R12, R5, R6, !PT ;  /* 0x00000006050c7209 */ /* 0x000fe40007810000 */
[----:B------:R-:W-:Y:S02]  /*0170*/  FMNMX.FTZ R15, R0, R7, !PT ;  /* 0x00000007000f7209 */ /* 0x000fe40007810000 */
[----:B------:R-:W-:-:S02]  /*0180*/  FMNMX.FTZ R8, R8, R13, !PT ;  /* 0x0000000d08087209 */ /* 0x000fc40007810000 */
[----:B------:R-:W-:-:S04]  /*0190*/  FMNMX.FTZ R15, R12, R15, !PT ;  /* 0x0000000f0c0f7209 */ /* 0x000fc80007810000 */
[----:B------:R-:W-:Y:S02]  /*01a0*/  FMNMX.FTZ R8, R8, R15, !PT ;  /* 0x0000000f08087209 */ /* 0x000fe40007810000 */
[----:B------:R-:W0:Y:S03]  /*01b0*/  LDC R15, c[0x0][0x21c] ;  /* 0x00008700ff0f7b82 */ /* 0x000e260000000800 */
[--C-:B------:R-:W-:Y:S01]  /*01c0*/  FADD.FTZ R9, R9, -R8.reuse ;  /* 0x8000000809097221 */ /* 0x100fe20000010000 */
[--C-:B------:R-:W-:Y:S01]  /*01d0*/  FADD.FTZ R11, R11, -R8.reuse ;  /* 0x800000080b0b7221 */ /* 0x100fe20000010000 */
[--C-:B------:R-:W-:Y:S01]  /*01e0*/  FADD.FTZ R5, R5, -R8.reuse ;  /* 0x8000000805057221 */ /* 0x100fe20000010000 */
[--C-:B------:R-:W-:Y:S01]  /*01f0*/  FADD.FTZ R6, R6, -R8.reuse ;  /* 0x8000000806067221 */ /* 0x100fe20000010000 */
[----:B------:R-:W-:Y:S01]  /*0200*/  FMUL.FTZ R12, R9, 1.4426950216293334961 ;  /* 0x3fb8aa3b090c7820 */ /* 0x000fe20000410000 */
[--C-:B------:R-:W-:Y:S01]  /*0210*/  FADD.FTZ R9, R4, -R8.reuse ;  /* 0x8000000804097221 */ /* 0x100fe20000010000 */
[----:B------:R-:W-:Y:S01]  /*0220*/  FMUL.FTZ R13, R11, 1.4426950216293334961 ;  /* 0x3fb8aa3b0b0d7820 */ /* 0x000fe20000410000 */
[----:B------:R-:W-:Y:S01]  /*0230*/  FADD.FTZ R11, R10, -R8 ;  /* 0x800000080a0b7221 */ /* 0x000fe20000010000 */
[----:B------:R1:W2:Y:S01]  /*0240*/  MUFU.EX2 R4, R12 ;  /* 0x0000000c00047308 */ /* 0x0002a20000000800 */
[----:B------:R-:W-:Y:S01]  /*0250*/  FMUL.FTZ R9, R9, 1.4426950216293334961 ;  /* 0x3fb8aa3b09097820 */ /* 0x000fe20000410000 */
[----:B------:R-:W-:Y:S01]  /*0260*/  FMUL.FTZ R5, R5, 1.4426950216293334961 ;  /* 0x3fb8aa3b05057820 */ /* 0x000fe20000410000 */
[----:B------:R-:W-:-:S05]  /*0270*/  FMUL.FTZ R11, R11, 1.4426950216293334961 ;  /* 0x3fb8aa3b0b0b7820 */ /* 0x000fca0000410000 */
[----:B------:R-:W3:Y:S01]  /*0280*/  MUFU.EX2 R9, R9 ;  /* 0x0000000900097308 */ /* 0x000ee20000000800 */
[----:B-1----:R-:W-:Y:S01]  /*0290*/  FMUL.FTZ R12, R6, 1.4426950216293334961 ;  /* 0x3fb8aa3b060c7820 */ /* 0x002fe20000410000 */
[--C-:B------:R-:W-:Y:S01]  /*02a0*/  FADD.FTZ R6, R0, -R8.reuse ;  /* 0x8000000800067221 */ /* 0x100fe20000010000 */
[----:B------:R-:W-:Y:S01]  /*02b0*/  FADD.FTZ R8, R7, -R8 ;  /* 0x8000000807087221 */ /* 0x000fe20000010000 */
[----:B0-----:R-:W-:Y:S02]  /*02c0*/  ISETP.GT.AND P0, PT, R15, 0x7, PT ;  /* 0x000000070f00780c */ /* 0x001fe40003f04270 */
[----:B------:R-:W-:Y:S01]  /*02d0*/  FMUL.FTZ R14, R6, 1.4426950216293334961 ;  /* 0x3fb8aa3b060e7820 */ /* 0x000fe20000410000 */
[----:B------:R-:W-:Y:S01]  /*02e0*/  FMUL.FTZ R8, R8, 1.4426950216293334961 ;  /* 0x3fb8aa3b08087820 */ /* 0x000fe20000410000 */
[----:B------:R-:W0:Y:S01]  /*02f0*/  MUFU.EX2 R10, R13 ;  /* 0x0000000d000a7308 */ /* 0x000e220000000800 */
[----:B--2---:R-:W-:-:S07]  /*0300*/  FADD.FTZ R6, RZ, R4 ;  /* 0x00000004ff067221 */ /* 0x004fce0000010000 */
[----:B------:R-:W1:Y:S01]  /*0310*/  MUFU.EX2 R11, R11 ;  /* 0x0000000b000b7308 */ /* 0x000e620000000800 */
[----:B---3--:R-:W-:-:S07]  /*0320*/  FADD.FTZ R7, R6, R9 ;  /* 0x0000000906077221 */ /* 0x008fce0000010000 */
[----:B------:R-:W2:Y:S01]  /*0330*/  MUFU.EX2 R5, R5 ;  /* 0x0000000500057308 */ /* 0x000ea20000000800 */
[----:B0-----:R-:W-:-:S07]  /*0340*/  FADD.FTZ R6, R7, R10 ;  /* 0x0000000a07067221 */ /* 0x001fce0000010000 */
[----:B------:R-:W0:Y:S01]  /*0350*/  MUFU.EX2 R0, R12 ;  /* 0x0000000c00007308 */ /* 0x000e220000000800 */
[----:B-1----:R-:W-:-:S07]  /*0360*/  FADD.FTZ R6, R6, R11 ;  /* 0x0000000b06067221 */ /* 0x002fce0000010000 */
[----:B------:R-:W1:Y:S01]  /*0370*/  MUFU.EX2 R14, R14 ;  /* 0x0000000e000e7308 */ /* 0x000e620000000800 */
[----:B--2---:R-:W-:-:S07]  /*0380*/  FADD.FTZ R7, R6, R5 ;  /* 0x0000000506077221 */ /* 0x004fce0000010000 */
[----:B------:R-:W2:Y:S01]  /*0390*/  MUFU.EX2 R8, R8 ;  /* 0x0000000800087308 */ /* 0x000ea20000000800 */
[----:B0-----:R-:W-:-:S04]  /*03a0*/  FADD.FTZ R7, R7, R0 ;  /* 0x0000000007077221 */ /* 0x001fc80000010000 */
[----:B-1----:R-:W-:-:S04]  /*03b0*/  FADD.FTZ R7, R7, R14 ;  /* 0x0000000e07077221 */ /* 0x002fc80000010000 */
[----:B--2---:R-:W-:-:S04]  /*03c0*/  FADD.FTZ R7, R7, R8 ;  /* 0x0000000807077221 */ /* 0x004fc80000010000 */
[----:B------:R-:W-:-:S04]  /*03d0*/  FADD.FTZ R12, R7, 7.9999999513802322326e-08 ;  /* 0x33abcc77070c7421 */ /* 0x000fc80000010000 */
[----:B------:R-:W0:Y:S02]  /*03e0*/  MUFU.RCP R13, R12 ;  /* 0x0000000c000d7308 */ /* 0x000e240000001000 */
[-C--:B0-----:R-:W-:Y:S01]  /*03f0*/  FFMA.FTZ R11, R11, R13.reuse, 9.9999999392252902908e-09 ;  /* 0x322bcc770b0b7423 */ /* 0x081fe2000001000d */
[-C--:B------:R-:W-:Y:S01]  /*0400*/  FFMA.FTZ R10, R10, R13.reuse, 9.9999999392252902908e-09 ;  /* 0x322bcc770a0a7423 */ /* 0x080fe2000001000d */
[-C--:B------:R-:W-:Y:S01]  /*0410*/  FFMA.FTZ R9, R9, R13.reuse, 9.9999999392252902908e-09 ;  /* 0x322bcc7709097423 */ /* 0x080fe2000001000d */
[-C--:B------:R-:W-:Y:S01]  /*0420*/  FFMA.FTZ R4, R4, R13.reuse, 9.9999999392252902908e-09 ;  /* 0x322bcc7704047423 */ /* 0x080fe2000001000d */
[-C--:B------:R-:W-:Y:S01]  /*0430*/  FFMA.FTZ R6, R8, R13.reuse, 9.9999999392252902908e-09 ;  /* 0x322bcc7708067423 */ /* 0x080fe2000001000d */
[-C--:B------:R-:W-:Y:S01]  /*0440*/  FFMA.FTZ R7, R14, R13.reuse, 9.9999999392252902908e-09 ;  /* 0x322bcc770e077423 */ /* 0x080fe2000001000d */
[-C--:B------:R-:W-:Y:S01]  /*0450*/  FFMA.FTZ R0, R0, R13.reuse, 9.9999999392252902908e-09 ;  /* 0x322bcc7700007423 */ /* 0x080fe2000001000d */
[----:B------:R-:W-:Y:S01]  /*0460*/  FFMA.FTZ R5, R5, R13, 9.9999999392252902908e-09 ;  /* 0x322bcc7705057423 */ /* 0x000fe2000001000d */
[----:B------:R-:W-:Y:S01]  /*0470*/  IMAD.MOV.U32 R13, RZ, RZ, 0x3f800000 ;  /* 0x3f800000ff0d7424 */ /* 0x000fe200078e00ff */
[----:B------:R-:W-:Y:S06]  /*0480*/  @P0 BRA `(.L_x_24) ;  /* 0x0000001400540947 */ /* 0x000fec0003800000 */
[C---:B------:R-:W-:Y:S01]  /*0490*/  IADD3 R8, -R15.reuse, 0x7, RZ ;  /* 0x000000070f087810 */ /* 0x040fe20007ffe1ff */
[----:B------:R-:W-:Y:S01]  /*04a0*/  IMAD.MOV.U32 R13, RZ, RZ, 0x3f800000 ;  /* 0x3f800000ff0d7424 */ /* 0x000fe200078e00ff */
[----:B------:R-:W-:Y:S02]  /*04b0*/  IADD3 R15, -R15, 0x8, RZ ;  /* 0x000000080f0f7810 */ /* 0x000fe40007ffe1ff */
[----:B------:R-:W-:Y:S02]  /*04c0*/  ISETP.GE.U32.AND P0, PT, R8, 0x3, PT ;  /* 0x000000030800780c */ /* 0x000fe40003f06070 */
[----:B------:R-:W-:-:S11]  /*04d0*/  LOP3.LUT R8, R15, 0x3, RZ, 0xc0, !PT ;  /* 0x000000030f087812 */ /* 0x000fd600078ec0ff */
[----:B------:R-:W-:Y:S05]  /*04e0*/  @!P0 BRA `(.L_x_25) ;  /* 0x0000001000248947 */ /* 0x000fea0003800000 */
[----:B------:R-:W-:Y:S02]  /*04f0*/  IMAD.IADD R12, R15, 0x1, -R8 ;  /* 0x000000010f0c7824 */ /* 0x000fe400078e0a08 */
[----:B------:R-:W-:-:S07]  /*0500*/  IMAD.MOV.U32 R13, RZ, RZ, 0x3f800000 ;  /* 0x3f800000ff0d7424 */ /* 0x000fce00078e00ff */
.L_x_26:
[----:B------:R-:W-:Y:S01]  /*0510*/  FSETP.GT.FTZ.AND P1, PT, R4, RZ, PT ;  /* 0x000000ff0400720b */ /* 0x000fe20003f34000 */
[----:B------:R-:W-:Y:S01]  /*0520*/  VIADD R12, R12, 0xfffffffc ;  /* 0xfffffffc0c0c7836 */ /* 0x000fe20000000000 */
[----:B------:R-:W-:-:S04]  /*0530*/  FSETP.GEU.FTZ.AND P0, PT, R4, 1, PT ;  /* 0x3f8000000400780b */ /* 0x000fc80003f1e000 */
[----:B------:R-:W-:Y:S02]  /*0540*/  PLOP3.LUT P1, PT, P1, P0, PT, 0x20, 0x0 ;  /* 0x000000000000781c */ /* 0x000fe40000f20470 */
[C---:B------:R-:W-:Y:S02]  /*0550*/  FSETP.GT.FTZ.AND P0, PT, R9.reuse, RZ, PT ;  /* 0x000000ff0900720b */ /* 0x040fe40003f14000 */
[----:B------:R-:W-:Y:S02]  /*0560*/  FSEL R14, R4, 1, P1 ;  /* 0x3f800000040e7808 */ /* 0x000fe40000800000 */
[----:B------:R-:W-:Y:S02]  /*0570*/  SEL R17, RZ, 0xffffffff, P1 ;  /* 0xffffffffff117807 */ /* 0x000fe40000800000 */
[----:B------:R-:W-:-:S04]  /*0580*/  FSETP.GEU.FTZ.AND P2, PT, R9, R14, PT ;  /* 0x0000000e0900720b */ /* 0x000fc80003f5e000 */
[----:B------:R-:W-:Y:S02]  /*0590*/  PLOP3.LUT P0, PT, P0, P2, PT, 0x20, 0x0 ;  /* 0x000000000000781c */ /* 0x000fe40000704470 */
[C---:B------:R-:W-:Y:S02]  /*05a0*/  FSETP.GT.FTZ.AND P2, PT, R10.reuse, RZ, PT ;  /* 0x000000ff0a00720b */ /* 0x040fe40003f54000 */
[----:B------:R-:W-:Y:S02]  /*05b0*/  FSEL R15, R9, R14, P0 ;  /* 0x0000000e090f7208 */ /* 0x000fe40000000000 */
[----:B------:R-:W-:Y:S02]  /*05c0*/  SEL R17, R17, 0x1, !P0 ;  /* 0x0000000111117807 */ /* 0x000fe40004000000 */
[----:B------:R-:W-:Y:S02]  /*05d0*/  FSETP.GEU.FTZ.AND P3, PT, R10, R15, PT ;  /* 0x0000000f0a00720b */ /* 0x000fe40003f7e000 */
[----:B------:R-:W-:-:S02]  /*05e0*/  FSETP.GT.FTZ.AND P0, PT, R7, RZ, PT ;  /* 0x000000ff0700720b */ /* 0x000fc40003f14000 */
[----:B------:R-:W-:Y:S02]  /*05f0*/  PLOP3.LUT P2, PT, P2, P3, PT, 0x20, 0x0 ;  /* 0x000000000000781c */ /* 0x000fe40001746470 */
[----:B------:R-:W-:Y:S02]  /*0600*/  FSETP.GT.FTZ.AND P3, PT, R11, RZ, PT ;  /* 0x000000ff0b00720b */ /* 0x000fe40003f74000 */
[----:B------:R-:W-:Y:S02]  /*0610*/  FSEL R14, R10, R15, P2 ;  /* 0x0000000f0a0e7208 */ /* 0x000fe40001000000 */
[----:B------:R-:W-:Y:S02]  /*0620*/  SEL R17, R17, 0x2, !P2 ;  /* 0x0000000211117807 */ /* 0x000fe40005000000 */
[----:B------:R-:W-:-:S04]  /*0630*/  FSETP.GEU.FTZ.AND P4, PT, R11, R14, PT ;  /* 0x0000000e0b00720b */ /* 0x000fc80003f9e000 */
[----:B------:R-:W-:Y:S02]  /*0640*/  PLOP3.LUT P3, PT, P3, P4, PT, 0x20, 0x0 ;  /* 0x000000000000781c */ /* 0x000fe40001f68470 */
[----:B------:R-:W-:Y:S02]  /*0650*/  FSETP.GT.FTZ.AND P4, PT, R5, RZ, PT ;  /* 0x000000ff0500720b */ /* 0x000fe40003f94000 */
[----:B------:R-:W-:Y:S02]  /*0660*/  FSEL R14, R11, R14, P3 ;  /* 0x0000000e0b0e7208 */ /* 0x000fe40001800000 */
[----:B------:R-:W-:Y:S02]  /*0670*/  SEL R17, R17, 0x3, !P3 ;  /* 0x0000000311117807 */ /* 0x000fe40005800000 */
[----:B------:R-:W-:-:S04]  /*0680*/  FSETP.GEU.FTZ.AND P5, PT, R5, R14, PT ;  /* 0x0000000e0500720b */ /* 0x000fc80003fbe000 */
[----:B------:R-:W-:Y:S02]  /*0690*/  PLOP3.LUT P4, PT, P4, P5, PT, 0x20, 0x0 ;  /* 0x000000000000781c */ /* 0x000fe4000278a470 */
[C---:B------:R-:W-:Y:S02]  /*06a0*/  FSETP.GT.FTZ.AND P5, PT, R0.reuse, RZ, PT ;  /* 0x000000ff0000720b */ /* 0x040fe40003fb4000 */
[----:B------:R-:W-:Y:S02]  /*06b0*/  FSEL R15, R5, R14, P4 ;  /* 0x0000000e050f7208 */ /* 0x000fe40002000000 */
[----:B------:R-:W-:Y:S02]  /*06c0*/  SEL R17, R17, 0x4, !P4 ;  /* 0x0000000411117807 */ /* 0x000fe40006000000 */
[----:B------:R-:W-:-:S04]  /*06d0*/  FSETP.GEU.FTZ.AND P6, PT, R0, R15, PT ;  /* 0x0000000f0000720b */ /* 0x000fc80003fde000 */
[----:B------:R-:W-:-:S04]  /*06e0*/  PLOP3.LUT P1, PT, P5, P6, PT, 0x20, 0x0 ;  /* 0x000000000000781c */ /* 0x000fc80002f2c470 */
        /* <DEDUP_REMOVED lines=13> */
[C---:B------:R-:W-:Y:S02]  /*07c0*/  ISETP.EQ.AND P4, PT, R17.reuse, 0x8, PT ;  /* 0x000000081100780c */ /* 0x040fe40003f82270 */
[----:B------:R-:W-:-:S07]  /*07d0*/  ISETP.EQ.AND P3, PT, R17, 0xc, PT ;  /* 0x0000000c1100780c */ /* 0x000fce0003f62270 */
        /* <DEDUP_REMOVED lines=8> */
[----:B------:R-:W-:Y:S01]  /*0860*/  ISETP.EQ.AND P4, PT, R17, 0x10, PT ;  /* 0x000000101100780c */ /* 0x000fe20003f82270 */
[----:B------:R-:W-:Y:S01]  /*0870*/  @P3 IMAD.MOV.U32 R14, RZ, RZ, R11 ;  /* 0x000000ffff0e3224 */ /* 0x000fe200078e000b */
[----:B------:R-:W-:Y:S01]  /*0880*/  PLOP3.LUT P1, PT, P1, P0, PT, 0x20, 0x0 ;  /* 0x000000000000781c */ /* 0x000fe20000f20470 */
[----:B------:R-:W-:Y:S01]  /*0890*/  @P3 IMAD.MOV.U32 R11, RZ, RZ, RZ ;  /* 0x000000ffff0b3224 */ /* 0x000fe200078e00ff */
[----:B------:R-:W-:-:S02]  /*08a0*/  FSETP.GT.FTZ.AND P0, PT, R9, RZ, PT ;  /* 0x000000ff0900720b */ /* 0x000fc40003f14000 */
[----:B------:R-:W-:Y:S02]  /*08b0*/  FSEL R16, R4, 1, P1 ;  /* 0x3f80000004107808 */ /* 0x000fe40000800000 */
[----:B------:R-:W-:Y:S02]  /*08c0*/  FSETP.GT.FTZ.AND P3, PT, R11, RZ, PT ;  /* 0x000000ff0b00720b */ /* 0x000fe40003f74000 */
[----:B------:R-:W-:Y:S02]  /*08d0*/  FSETP.GEU.FTZ.AND P2, PT, R9, R16, PT ;  /* 0x000000100900720b */ /* 0x000fe40003f5e000 */
[----:B------:R-:W-:Y:S01]  /*08e0*/  SEL R18, RZ, 0xffffffff, P1 ;  /* 0xffffffffff127807 */ /* 0x000fe20000800000 */
[----:B------:R-:W-:Y:S01]  /*08f0*/  @P4 IMAD.MOV.U32 R14, RZ, RZ, R5 ;  /* 0x000000ffff0e4224 */ /* 0x000fe200078e0005 */
[----:B------:R-:W-:Y:S01]  /*0900*/  PLOP3.LUT P0, PT, P0, P2, PT, 0x20, 0x0 ;  /* 0x000000000000781c */ /* 0x000fe20000704470 */
[----:B------:R-:W-:Y:S01]  /*0910*/  @P4 IMAD.MOV.U32 R5, RZ, RZ, RZ ;  /* 0x000000ffff054224 */ /* 0x000fe200078e00ff */
[----:B------:R-:W-:-:S02]  /*0920*/  FSETP.GT.FTZ.AND P2, PT, R10, RZ, PT ;  /* 0x000000ff0a00720b */ /* 0x000fc40003f54000 */
[----:B------:R-:W-:Y:S02]  /*0930*/  FSEL R15, R9, R16, P0 ;  /* 0x00000010090f7208 */ /* 0x000fe40000000000 */
[----:B------:R-:W-:Y:S02]  /*0940*/  FSETP.GT.FTZ.AND P4, PT, R5, RZ, PT ;  /* 0x000000ff0500720b */ /* 0x000fe40003f94000 */
[----:B------:R-:W-:Y:S02]  /*0950*/  FSETP.GEU.FTZ.AND P5, PT, R10, R15, PT ;  /* 0x0000000f0a00720b */ /* 0x000fe40003fbe000 */
[----:B------:R-:W-:Y:S02]  /*0960*/  SEL R18, R18, 0x1, !P0 ;  /* 0x0000000112127807 */ /* 0x000fe40004000000 */
[----:B------:R-:W-:Y:S02]  /*0970*/  PLOP3.LUT P2, PT, P2, P5, PT, 0x20, 0x0 ;  /* 0x000000000000781c */ /* 0x000fe4000174a470 */
[----:B------:R-:W-:-:S02]  /*0980*/  ISETP.EQ.AND P5, PT, R17, 0x14, PT ;  /* 0x000000141100780c */ /* 0x000fc40003fa2270 */
[----:B------:R-:W-:Y:S02]  /*0990*/  FSEL R16, R10, R15, P2 ;  /* 0x0000000f0a107208 */ /* 0x000fe40001000000 */
[----:B------:R-:W-:Y:S02]  /*09a0*/  SEL R18, R18, 0x2, !P2 ;  /* 0x0000000212127807 */ /* 0x000fe40005000000 */
[----:B------:R-:W-:-:S04]  /*09b0*/  FSETP.GEU.FTZ.AND P6, PT, R11, R16, PT ;  /* 0x000000100b00720b */ /* 0x000fc80003fde000 */
[----:B------:R-:W-:Y:S02]  /*09c0*/  PLOP3.LUT P3, PT, P3, P6, PT, 0x20, 0x0 ;  /* 0x000000000000781c */ /* 0x000fe40001f6c470 */
[----:B------:R-:W-:Y:S01]  /*09d0*/  ISETP.EQ.AND P6, PT, R17, 0x18, PT ;  /* 0x000000181100780c */ /* 0x000fe20003fc2270 */
[----:B------:R-:W-:Y:S01]  /*09e0*/  @P5 IMAD.MOV.U32 R14, RZ, RZ, R0 ;  /* 0x000000ffff0e5224 */ /* 0x000fe200078e0000 */
[----:B------:R-:W-:Y:S01]  /*09f0*/  FSEL R16, R11, R16, P3 ;  /* 0x000000100b107208 */ /* 0x000fe20001800000 */
[----:B------:R-:W-:Y:S01]  /*0a00*/  @P5 IMAD.MOV.U32 R0, RZ, RZ, RZ ;  /* 0x000000ffff005224 */ /* 0x000fe200078e00ff */
[----:B------:R-:W-:Y:S02]  /*0a10*/  SEL R18, R18, 0x3, !P3 ;  /* 0x0000000312127807 */ /* 0x000fe40005800000 */
[----:B------:R-:W-:-:S04]  /*0a20*/  FSETP.GEU.FTZ.AND P5, PT, R5, R16, PT ;  /* 0x000000100500720b */ /* 0x000fc80003fbe000 */
[----:B------:R-:W-:Y:S02]  /*0a30*/  PLOP3.LUT P4, PT, P4, P5, PT, 0x20, 0x0 ;  /* 0x000000000000781c */ /* 0x000fe4000278a470 */
[----:B------:R-:W-:Y:S01]  /*0a40*/  FSETP.GT.FTZ.AND P5, PT, R0, RZ, PT ;  /* 0x000000ff0000720b */ /* 0x000fe20003fb4000 */
[----:B------:R-:W-:Y:S01]  /*0a50*/  @P6 IMAD.MOV.U32 R14, RZ, RZ, R7 ;  /* 0x000000ffff0e6224 */ /* 0x000fe200078e0007 */
[----:B------:R-:W-:Y:S01]  /*0a60*/  FSEL R15, R5, R16, P4 ;  /* 0x00000010050f7208 */ /* 0x000fe20002000000 */
[----:B------:R-:W-:Y:S01]  /*0a70*/  @P6 IMAD.MOV.U32 R7, RZ, RZ, RZ ;  /* 0x000000ffff076224 */ /* 0x000fe200078e00ff */
[----:B------:R-:W-:Y:S02]  /*0a80*/  SEL R18, R18, 0x4, !P4 ;  /* 0x0000000412127807 */ /* 0x000fe40006000000 */
[----:B------:R-:W-:Y:S02]  /*0a90*/  FSETP.GEU.FTZ.AND P6, PT, R0, R15, PT ;  /* 0x0000000f0000720b */ /* 0x000fe40003fde000 */
[----:B------:R-:W-:-:S02]  /*0aa0*/  FSETP.GT.FTZ.AND P0, PT, R7, RZ, PT ;  /* 0x000000ff0700720b */ /* 0x000fc40003f14000 */
[----:B------:R-:W-:Y:S02]  /*0ab0*/  PLOP3.LUT P1, PT, P5, P6, PT, 0x20, 0x0 ;  /* 0x000000000000781c */ /* 0x000fe40002f2c470 */
[----:B------:R-:W-:Y:S02]  /*0ac0*/  ISETP.EQ.AND P5, PT, R17, 0x1c, PT ;  /* 0x0000001c1100780c */ /* 0x000fe40003fa2270 */
[----:B------:R-:W-:Y:S02]  /*0ad0*/  FSEL R16, R0, R15, P1 ;  /* 0x0000000f00107208 */ /* 0x000fe40000800000 */
[----:B------:R-:W-:Y:S02]  /*0ae0*/  SEL R18, R18, 0x5, !P1 ;  /* 0x0000000512127807 */ /* 0x000fe40004800000 */
[----:B------:R-:W-:-:S04]  /*0af0*/  FSETP.GEU.FTZ.AND P2, PT, R7, R16, PT ;  /* 0x000000100700720b */ /* 0x000fc80003f5e000 */
[----:B------:R-:W-:-:S03]  /*0b00*/  PLOP3.LUT P0, PT, P0, P2, PT, 0x20, 0x0 ;  /* 0x000000000000781c */ /* 0x000fc60000704470 */
[----:B------:R-:W-:Y:S01]  /*0b10*/  @P5 IMAD.MOV.U32 R14, RZ, RZ, R6 ;  /* 0x000000ffff0e5224 */ /* 0x000fe200078e0006 */
[----:B------:R-:W-:Y:S01]  /*0b20*/  FSEL R15, R7, R16, P0 ;  /* 0x00000010070f7208 */ /* 0x000fe20000000000 */
[----:B------:R-:W-:Y:S01]  /*0b30*/  @P5 IMAD.MOV.U32 R6, RZ, RZ, RZ ;  /* 0x000000ffff065224 */ /* 0x000fe200078e00ff */
[----:B------:R-:W-:Y:S01]  /*0b40*/  SEL R18, R18, 0x6, !P0 ;  /* 0x0000000612127807 */ /* 0x000fe20004000000 */
[----:B------:R-:W-:-:S03]  /*0b50*/  FADD.FTZ R14, R13, -R14 ;  /* 0x8000000e0d0e7221 */ /* 0x000fc60000010000 */
[C---:B------:R-:W-:Y:S02]  /*0b60*/  FSETP.GT.FTZ.AND P2, PT, R6.reuse, RZ, PT ;  /* 0x000000ff0600720b */ /* 0x040fe40003f54000 */
        /* <DEDUP_REMOVED lines=111> */
[C---:B------:R-:W-:Y:S01]  /*1260*/  FSETP.GT.FTZ.AND P5, PT, R0.reuse, RZ, PT ;  /* 0x000000ff0000720b */ /* 0x040fe20003fb4000 */
        /* <DEDUP_REMOVED lines=8> */
[----:B------:R-:W-:-:S04]  /*12f0*/  FSEL R18, R0, R17, P1 ;  /* 0x0000001100127208 */ /* 0x000fc80000800000 */
        /* <DEDUP_REMOVED lines=8> */
[----:B------:R-:W-:Y:S02]  /*1380*/  FSETP.GEU.FTZ.AND P1, PT, R6, R17, PT ;  /* 0x000000110600720b */ /* 0x000fe40003f3e000 */
[----:B------:R-:W-:Y:S02]  /*1390*/  SEL R17, R18, 0x6, !P0 ;  /* 0x0000000612117807 */ /* 0x000fe40004000000 */
[----:B------:R-:W-:-:S04]  /*13a0*/  PLOP3.LUT P2, PT, P2, P1, PT, 0x20, 0x0 ;  /* 0x000000000000781c */ /* 0x000fc80001742470 */
[----:B------:R-:W-:-:S05]  /*13b0*/  SEL R17, R17, 0x7, !P2 ;  /* 0x0000000711117807 */ /* 0x000fca0005000000 */
[----:B------:R-:W-:-:S05]  /*13c0*/  IMAD.SHL.U32 R17, R17, 0x4, RZ ;  /* 0x0000000411117824 */ /* 0x000fca00078e00ff */
[C---:B------:R-:W-:Y:S02]  /*13d0*/  ISETP.EQ.AND P0, PT, R17.reuse, RZ, PT ;  /* 0x000000ff1100720c */ /* 0x040fe40003f02270 */
[C---:B------:R-:W-:Y:S02]  /*13e0*/  ISETP.EQ.AND P6, PT, R17.reuse, 0x4, PT ;  /* 0x000000041100780c */ /* 0x040fe40003fc2270 */
[C---:B------:R-:W-:Y:S02]  /*13f0*/  ISETP.EQ.AND P5, PT, R17.reuse, 0x8, PT ;  /* 0x000000081100780c */ /* 0x040fe40003fa2270 */
[C---:B------:R-:W-:Y:S02]  /*1400*/  ISETP.EQ.AND P4, PT, R17.reuse, 0xc, PT ;  /* 0x0000000c1100780c */ /* 0x040fe40003f82270 */
[C---:B------:R-:W-:Y:S02]  /*1410*/  ISETP.EQ.AND P3, PT, R17.reuse, 0x10, PT ;  /* 0x000000101100780c */ /* 0x040fe40003f62270 */
[----:B------:R-:W-:-:S02]  /*1420*/  ISETP.EQ.AND P2, PT, R17, 0x14, PT ;  /* 0x000000141100780c */ /* 0x000fc40003f42270 */
[C---:B------:R-:W-:Y:S01]  /*1430*/  ISETP.EQ.AND P1, PT, R17.reuse, 0x18, PT ;  /* 0x000000181100780c */ /* 0x040fe20003f22270 */
[----:B------:R-:W-:Y:S02]  /*1440*/  @P0 IMAD.MOV.U32 R18, RZ, RZ, R4 ;  /* 0x000000ffff120224 */ /* 0x000fe400078e0004 */
[----:B------:R-:W-:Y:S01]  /*1450*/  @P0 IMAD.MOV.U32 R4, RZ, RZ, RZ ;  /* 0x000000ffff040224 */ /* 0x000fe200078e00ff */
[----:B------:R-:W-:Y:S01]  /*1460*/  ISETP.EQ.AND P0, PT, R17, 0x1c, PT ;  /* 0x0000001c1100780c */ /* 0x000fe20003f02270 */
[----:B------:R-:W-:Y:S02]  /*1470*/  @P6 IMAD.MOV.U32 R18, RZ, RZ, R9 ;  /* 0x000000ffff126224 */ /* 0x000fe400078e0009 */
[----:B------:R-:W-:Y:S01]  /*1480*/  @P6 IMAD.MOV.U32 R9, RZ, RZ, RZ ;  /* 0x000000ffff096224 */ /* 0x000fe200078e00ff */
[----:B------:R-:W-:Y:S01]  /*1490*/  ISETP.NE.AND P6, PT, R12, RZ, PT ;  /* 0x000000ff0c00720c */ /* 0x000fe20003fc5270 */
[----:B------:R-:W-:Y:S02]  /*14a0*/  @P5 IMAD.MOV.U32 R18, RZ, RZ, R10 ;  /* 0x000000ffff125224 */ /* 0x000fe400078e000a */
[----:B------:R-:W-:-:S02]  /*14b0*/  @P4 IMAD.MOV.U32 R18, RZ, RZ, R11 ;  /* 0x000000ffff124224 */ /* 0x000fc400078e000b */
        /* <DEDUP_REMOVED lines=8> */
[----:B------:R-:W-:Y:S02]  /*1540*/  @P2 IMAD.MOV.U32 R0, RZ, RZ, RZ ;  /* 0x000000ffff002224 */ /* 0x000fe400078e00ff */
[----:B------:R-:W-:Y:S02]  /*1550*/  @P1 IMAD.MOV.U32 R7, RZ, RZ, RZ ;  /* 0x000000ffff071224 */ /* 0x000fe400078e00ff */
[----:B------:R-:W-:Y:S01]  /*1560*/  @P0 IMAD.MOV.U32 R6, RZ, RZ, RZ ;  /* 0x000000ffff060224 */ /* 0x000fe200078e00ff */
[----:B------:R-:W-:Y:S06]  /*1570*/  @P6 BRA `(.L_x_26) ;  /* 0xffffffec00e46947 */ /* 0x000fec000383ffff */
.L_x_25:
[----:B------:R-:W-:-:S13]  /*1580*/  ISETP.NE.AND P0, PT, R8, RZ, PT ;  /* 0x000000ff0800720c */ /* 0x000fda0003f05270 */
[----:B------:R-:W-:Y:S05]  /*1590*/  @!P0 BRA `(.L_x_24) ;  /* 0x0000000400108947 */ /* 0x000fea0003800000 */
.L_x_27:
        /* <DEDUP_REMOVED lines=9> */
[----:B------:R-:W-:Y:S02]  /*1630*/  FSETP.GT.FTZ.AND P2, PT, R10, RZ, PT ;  /* 0x000000ff0a00720b */ /* 0x000fe40003f54000 */
[----:B------:R-:W-:Y:S02]  /*1640*/  FSEL R15, R9, R12, P0 ;  /* 0x0000000c090f7208 */ /* 0x000fe40000000000 */
[----:B------:R-:W-:Y:S02]  /*1650*/  SEL R14, R14, 0x1, !P0 ;  /* 0x000000010e0e7807 */ /* 0x000fe40004000000 */
[----:B------:R-:W-:Y:S02]  /*1660*/  FSETP.GEU.FTZ.AND P3, PT, R10, R15, PT ;  /* 0x0000000f0a00720b */ /* 0x000fe40003f7e000 */
[----:B------:R-:W-:-:S02]  /*1670*/  FSETP.GT.FTZ.AND P0, PT, R7, RZ, PT ;  /* 0x000000ff0700720b */ /* 0x000fc40003f14000 */
[----:B------:R-:W-:Y:S02]  /*1680*/  PLOP3.LUT P2, PT, P2, P3, PT, 0x20, 0x0 ;  /* 0x000000000000781c */ /* 0x000fe40001746470 */
[C---:B------:R-:W-:Y:S02]  /*1690*/  FSETP.GT.FTZ.AND P3, PT, R11.reuse, RZ, PT ;  /* 0x000000ff0b00720b */ /* 0x040fe40003f74000 */
        /* <DEDUP_REMOVED lines=52> */
.L_x_24:
[----:B------:R-:W0:Y:S01]  /*19e0*/  MUFU.RCP R13, R13 ;  /* 0x0000000d000d7308 */ /* 0x000e220000001000 */
[----:B------:R-:W-:Y:S01]  /*19f0*/  BAR.SYNC.DEFER_BLOCKING 0x0 ;  /* 0x0000000000007b1d */ /* 0x000fe20000010000 */
[C---:B0-----:R-:W-:Y:S01]  /*1a00*/  FMUL.FTZ R6, R13.reuse, R6 ;  /* 0x000000060d067220 */ /* 0x041fe20000410000 */
[C---:B------:R-:W-:Y:S01]  /*1a10*/  FMUL.FTZ R7, R13.reuse, R7 ;  /* 0x000000070d077220 */ /* 0x040fe20000410000 */
[C---:B------:R-:W-:Y:S01]  /*1a20*/  FMUL.FTZ R0, R13.reuse, R0 ;  /* 0x000000000d007220 */ /* 0x040fe20000410000 */
[C---:B------:R-:W-:Y:S01]  /*1a30*/  FMUL.FTZ R5, R13.reuse, R5 ;  /* 0x000000050d057220 */ /* 0x040fe20000410000 */
[C---:B------:R-:W-:Y:S01]  /*1a40*/  FMUL.FTZ R11, R13.reuse, R11 ;  /* 0x0000000b0d0b7220 */ /* 0x040fe20000410000 */
[C---:B------:R-:W-:Y:S01]  /*1a50*/  FMUL.FTZ R10, R13.reuse, R10 ;  /* 0x0000000a0d0a7220 */ /* 0x040fe20000410000 */
[C---:B------:R-:W-:Y:S01]  /*1a60*/  FMUL.FTZ R9, R13.reuse, R9 ;  /* 0x000000090d097220 */ /* 0x040fe20000410000 */
[----:B------:R-:W-:Y:S01]  /*1a70*/  FMUL.FTZ R4, R13, R4 ;  /* 0x000000040d047220 */ /* 0x000fe20000410000 */
[----:B------:R-:W-:-:S02]  /*1a80*/  F2FP.F16.F32.PACK_AB R7, R6, R7 ;  /* 0x000000070607723e */ /* 0x000fc400000000ff */
[----:B------:R-:W-:Y:S02]  /*1a90*/  F2FP.F16.F32.PACK_AB R6, R0, R5 ;  /* 0x000000050006723e */ /* 0x000fe400000000ff */
[----:B------:R-:W-:Y:S02]  /*1aa0*/  F2FP.F16.F32.PACK_AB R5, R11, R10 ;  /* 0x0000000a0b05723e */ /* 0x000fe400000000ff */
[----:B------:R-:W-:-:S05]  /*1ab0*/  F2FP.F16.F32.PACK_AB R4, R9, R4 ;  /* 0x000000040904723e */ /* 0x000fca00000000ff */
[----:B------:R-:W-:Y:S01]  /*1ac0*/  STG.E.128 desc[UR4][R2.64], R4 ;  /* 0x0000000402007986 */ /* 0x000fe2000c101d04 */
[----:B------:R-:W-:Y:S05]  /*1ad0*/  EXIT ;  /* 0x000000000000794d */ /* 0x000fea0003800000 */
.L_x_28:
        /* <DEDUP_REMOVED lines=10> */
.L_x_51:


//--------------------- .text._Z26softmax16_topk_norm_kernelP6__halfii --------------------------
	.section	.text._Z26softmax16_topk_norm_kernelP6__halfii,"ax",@progbits
	.align	128
        .global         _Z26softmax16_topk_norm_kernelP6__halfii
        .type           _Z26softmax16_topk_norm_kernelP6__halfii,@function
        .size           _Z26softmax16_topk_norm_kernelP6__halfii,(.L_x_52 - _Z26softmax16_topk_norm_kernelP6__halfii)
        .other          _Z26softmax16_topk_norm_kernelP6__halfii,@"STO_CUDA_ENTRY STV_DEFAULT"
_Z26softmax16_topk_norm_kernelP6__halfii:
.text._Z26softmax16_topk_norm_kernelP6__halfii:
        /* <DEDUP_REMOVED lines=11> */
[----:B------:R-:W2:Y:S04]  /*00b0*/  LDG.E.128 R8, desc[UR4][R2.64] ;  /* 0x0000000402087981 */ /* 0x000ea8000c1e1d00 */
[----:B------:R-:W3:Y:S01]  /*00c0*/  LDG.E.128 R4, desc[UR4][R2.64+0x10] ;  /* 0x0000100402047981 */ /* 0x000ee2000c1e1d00 */
[--C-:B--2---:R-:W-:Y:S02]  /*00d0*/  HADD2.F32 R20, -RZ, R10.reuse.H0_H0 ;  /* 0x2000000aff147230 */ /* 0x104fe40000004100 */
[----:B------:R-:W-:Y:S02]  /*00e0*/  HADD2.F32 R0, -RZ, R10.H1_H1 ;  /* 0x3000000aff007230 */ /* 0x000fe40000004100 */
[--C-:B------:R-:W-:Y:S02]  /*00f0*/  HADD2.F32 R26, -RZ, R8.reuse.H0_H0 ;  /* 0x20000008ff1a7230 */ /* 0x100fe40000004100 */
[----:B------:R-:W-:-:S02]  /*0100*/  HADD2.F32 R13, -RZ, R8.H1_H1 ;  /* 0x30000008ff0d7230 */ /* 0x000fc40000004100 */
[--C-:B---3--:R-:W-:Y:S02]  /*0110*/  HADD2.F32 R10, -RZ, R4.reuse.H0_H0 ;  /* 0x20000004ff0a7230 */ /* 0x108fe40000004100 */
[----:B------:R-:W-:Y:S01]  /*0120*/  HADD2.F32 R19, -RZ, R4.H1_H1 ;  /* 0x30000004ff137230 */ /* 0x000fe20000004100 */
[----:B------:R-:W-:Y:S01]  /*0130*/  FMNMX.FTZ R4, R26, R13, !PT ;  /* 0x0000000d1a047209 */ /* 0x000fe20007810000 */
[--C-:B------:R-:W-:Y:S02]  /*0140*/  HADD2.F32 R12, -RZ, R9.reuse.H0_H0 ;  /* 0x20000009ff0c7230 */ /* 0x100fe40000004100 */
[----:B------:R-:W-:Y:S02]  /*0150*/  HADD2.F32 R24, -RZ, R9.H1_H1 ;  /* 0x30000009ff187230 */ /* 0x000fe40000004100 */
[--C-:B------:R-:W-:Y:S02]  /*0160*/  HADD2.F32 R22, -RZ, R5.reuse.H0_H0 ;  /* 0x20000005ff167230 */ /* 0x100fe40000004100 */
[----:B------:R-:W-:Y:S01]  /*0170*/  HADD2.F32 R9, -RZ, R5.H1_H1 ;  /* 0x30000005ff097230 */ /* 0x000fe20000004100 */
[----:B------:R-:W-:Y:S01]  /*0180*/  FMNMX.FTZ R5, R10, R19, !PT ;  /* 0x000000130a057209 */ /* 0x000fe20007810000 */
[----:B------:R-:W-:-:S02]  /*0190*/  HADD2.F32 R21, -RZ, R11.H0_H0 ;  /* 0x2000000bff157230 */ /* 0x000fc40000004100 */
[----:B------:R-:W-:Y:S01]  /*01a0*/  HADD2.F32 R8, -RZ, R11.H1_H1 ;  /* 0x3000000bff087230 */ /* 0x000fe20000004100 */
[----:B------:R-:W-:Y:S01]  /*01b0*/  FMNMX.FTZ R17, R4, R5, !PT ;  /* 0x0000000504117209 */ /* 0x000fe20007810000 */
[--C-:B------:R-:W-:Y:S01]  /*01c0*/  HADD2.F32 R14, -RZ, R6.reuse.H0_H0 ;  /* 0x20000006ff0e7230 */ /* 0x100fe20000004100 */
[----:B------:R-:W-:Y:S01]  /*01d0*/  FMNMX.FTZ R4, R12, R24, !PT ;  /* 0x000000180c047209 */ /* 0x000fe20007810000 */
[----:B------:R-:W-:Y:S01]  /*01e0*/  HADD2.F32 R18, -RZ, R6.H1_H1 ;  /* 0x30000006ff127230 */ /* 0x000fe20000004100 */
[----:B------:R-:W-:Y:S01]  /*01f0*/  FMNMX.FTZ R5, R20, R0, !PT ;  /* 0x0000000014057209 */ /* 0x000fe20007810000 */
[--C-:B------:R-:W-:Y:S01]  /*0200*/  HADD2.F32 R15, -RZ, R7.reuse.H0_H0 ;  /* 0x20000007ff0f7230 */ /* 0x100fe20000004100 */
[----:B------:R-:W-:Y:S01]  /*0210*/  FMNMX.FTZ R6, R21, R8, !PT ;  /* 0x0000000815067209 */ /* 0x000fe20007810000 */
[----:B------:R-:W-:Y:S01]  /*0220*/  HADD2.F32 R16, -RZ, R7.H1_H1 ;  /* 0x30000007ff107230 */ /* 0x000fe20000004100 */
[----:B------:R-:W-:Y:S02]  /*0230*/  FMNMX.FTZ R7, R22, R9, !PT ;  /* 0x0000000916077209 */ /* 0x000fe40007810000 */
[----:B------:R-:W-:-:S02]  /*0240*/  FMNMX.FTZ R28, R14, R18, !PT ;  /* 0x000000120e1c7209 */ /* 0x000fc40007810000 */
[----:B------:R-:W-:Y:S02]  /*0250*/  FMNMX.FTZ R11, R15, R16, !PT ;  /* 0x000000100f0b7209 */ /* 0x000fe40007810000 */
[----:B------:R-:W-:Y:S02]  /*0260*/  FMNMX.FTZ R4, R4, R7, !PT ;  /* 0x0000000704047209 */ /* 0x000fe40007810000 */
[----:B------:R-:W-:Y:S02]  /*0270*/  FMNMX.FTZ R5, R5, R28, !PT ;  /* 0x0000001c05057209 */ /* 0x000fe40007810000 */
[----:B------:R-:W-:Y:S02]  /*0280*/  FMNMX.FTZ R6, R6, R11, !PT ;  /* 0x0000000b06067209 */ /* 0x000fe40007810000 */
[----:B------:R-:W-:Y:S02]  /*0290*/  FMNMX.FTZ R17, R17, R4, !PT ;  /* 0x0000000411117209 */ /* 0x000fe40007810000 */
[----:B------:R-:W-:-:S04]  /*02a0*/  FMNMX.FTZ R6, R5, R6, !PT ;  /* 0x0000000605067209 */ /* 0x000fc80007810000 */
[----:B------:R-:W-:-:S05]  /*02b0*/  FMNMX.FTZ R17, R17, R6, !PT ;  /* 0x0000000611117209 */ /* 0x000fca0007810000 */
[--C-:B------:R-:W-:Y:S01]  /*02c0*/  FADD.FTZ R26, R26, -R17.reuse ;  /* 0x800000111a1a7221 */ /* 0x100fe20000010000 */
[--C-:B------:R-:W-:Y:S01]  /*02d0*/  FADD.FTZ R13, R13, -R17.reuse ;  /* 0x800000110d0d7221 */ /* 0x100fe20000010000 */
[--C-:B------:R-:W-:Y:S01]  /*02e0*/  FADD.FTZ R5, R12, -R17.reuse ;  /* 0x800000110c057221 */ /* 0x100fe20000010000 */
[--C-:B------:R-:W-:Y:S01]  /*02f0*/  FADD.FTZ R24, R24, -R17.reuse ;  /* 0x8000001118187221 */ /* 0x100fe20000010000 */
[----:B------:R-:W-:Y:S01]  /*0300*/  FMUL.FTZ R11, R26, 1.4426950216293334961 ;  /* 0x3fb8aa3b1a0b7820 */ /* 0x000fe20000410000 */
[----:B------:R-:W-:Y:S01]  /*0310*/  FMUL.FTZ R4, R13, 1.4426950216293334961 ;  /* 0x3fb8aa3b0d047820 */ /* 0x000fe20000410000 */
[----:B------:R-:W-:Y:S01]  /*0320*/  FMUL.FTZ R5, R5, 1.4426950216293334961 ;  /* 0x3fb8aa3b05057820 */ /* 0x000fe20000410000 */
[--C-:B------:R-:W-:Y:S01]  /*0330*/  FADD.FTZ R6, R20, -R17.reuse ;  /* 0x8000001114067221 */ /* 0x100fe20000010000 */
[----:B------:R-:W-:Y:S01]  /*0340*/  FMUL.FTZ R24, R24, 1.4426950216293334961 ;  /* 0x3fb8aa3b18187820 */ /* 0x000fe20000410000 */
[----:B------:R-:W-:Y:S01]  /*0350*/  MUFU.EX2 R12, R4 ;  /* 0x00000004000c7308 */ /* 0x000fe20000000800 */
[--C-:B------:R-:W-:Y:S01]  /*0360*/  FADD.FTZ R7, R0, -R17.reuse ;  /* 0x8000001100077221 */ /* 0x100fe20000010000 */
[----:B------:R-:W-:Y:S01]  /*0370*/  FMUL.FTZ R6, R6, 1.4426950216293334961 ;  /* 0x3fb8aa3b06067820 */ /* 0x000fe20000410000 */
[--C-:B------:R-:W-:Y:S01]  /*0380*/  FADD.FTZ R19, R19, -R17.reuse ;  /* 0x8000001113137221 */ /* 0x100fe20000010000 */
[--C-:B------:R-:W-:Y:S01]  /*0390*/  FADD.FTZ R21, R21, -R17.reuse ;  /* 0x8000001115157221 */ /* 0x100fe20000010000 */
[----:B------:R-:W-:Y:S01]  /*03a0*/  FMUL.FTZ R7, R7, 1.4426950216293334961 ;  /* 0x3fb8aa3b07077820 */ /* 0x000fe20000410000 */
[--C-:B------:R-:W-:Y:S01]  /*03b0*/  FADD.FTZ R22, R22, -R17.reuse ;  /* 0x8000001116167221 */ /* 0x100fe20000010000 */
[--C-:B------:R-:W-:Y:S01]  /*03c0*/  FADD.FTZ R9, R9, -R17.reuse ;  /* 0x8000001109097221 */ /* 0x100fe20000010000 */
[----:B------:R-:W0:Y:S01]  /*03d0*/  MUFU.EX2 R11, R11 ;  /* 0x0000000b000b7308 */ /* 0x000e220000000800 */
[----:B------:R-:W-:Y:S01]  /*03e0*/  FMUL.FTZ R21, R21, 1.4426950216293334961 ;  /* 0x3fb8aa3b15157820 */ /* 0x000fe20000410000 */
[--C-:B------:R-:W-:Y:S01]  /*03f0*/  FADD.FTZ R14, R14, -R17.reuse ;  /* 0x800000110e0e7221 */ /* 0x100fe20000010000 */
[----:B------:R-:W-:Y:S01]  /*0400*/  FMUL.FTZ R9, R9, 1.4426950216293334961 ;  /* 0x3fb8aa3b09097820 */ /* 0x000fe20000410000 */
[----:B------:R-:W-:-:S02]  /*0410*/  FADD.FTZ R18, R18, -R17 ;  /* 0x8000001112127221 */ /* 0x000fc40000010000 */
[----:B------:R-:W-:Y:S02]  /*0420*/  FMUL.FTZ R14, R14, 1.4426950216293334961 ;  /* 0x3fb8aa3b0e0e7820 */ /* 0x000fe40000410000 */
[----:B------:R1:W2:Y:S08]  /*0430*/  MUFU.EX2 R13, R5 ;  /* 0x00000005000d7308 */ /* 0x0002b00000000800 */
[----:B------:R-:W3:Y:S01]  /*0440*/  MUFU.EX2 R20, R24 ;  /* 0x0000001800147308 */ /* 0x000ee20000000800 */
[----:B-1----:R-:W-:-:S04]  /*0450*/  FADD.FTZ R5, R8, -R17 ;  /* 0x8000001108057221 */ /* 0x002fc80000010000 */
[----:B------:R-:W-:Y:S01]  /*0460*/  FMUL.FTZ R23, R5, 1.4426950216293334961 ;  /* 0x3fb8aa3b05177820 */ /* 0x000fe20000410000 */
[----:B------:R-:W-:Y:S02]  /*0470*/  FADD.FTZ R5, R10, -R17 ;  /* 0x800000110a057221 */ /* 0x000fe40000010000 */
[----:B------:R1:W4:Y:S02]  /*0480*/  MUFU.EX2 R0, R6 ;  /* 0x0000000600007308 */ /* 0x0003240000000800 */
[----:B------:R-:W-:-:S06]  /*0490*/  FMUL.FTZ R5, R5, 1.4426950216293334961 ;  /* 0x3fb8aa3b05057820 */ /* 0x000fcc0000410000 */
[----:B------:R5:W4:Y:S01]  /*04a0*/  MUFU.EX2 R4, R7 ;  /* 0x0000000700047308 */ /* 0x000b220000000800 */
[----:B-1----:R-:W-:Y:S01]  /*04b0*/  FMUL.FTZ R6, R19, 1.4426950216293334961 ;  /* 0x3fb8aa3b13067820 */ /* 0x002fe20000410000 */
[----:B0-----:R-:W-:-:S06]  /*04c0*/  FADD.FTZ R19, RZ, R11 ;  /* 0x0000000bff137221 */ /* 0x001fcc0000010000 */
[----:B------:R0:W1:Y:S01]  /*04d0*/  MUFU.EX2 R8, R21 ;  /* 0x0000001500087308 */ /* 0x0000620000000800 */
[----:B-----5:R-:W-:Y:S01]  /*04e0*/  FMUL.FTZ R7, R22, 1.4426950216293334961 ;  /* 0x3fb8aa3b16077820 */ /* 0x020fe20000410000 */
[----:B------:R-:W-:-:S04]  /*04f0*/  FADD.FTZ R22, R19, R12 ;  /* 0x0000000c13167221 */ /* 0x000fc80000010000 */
[----:B--2---:R-:W-:Y:S01]  /*0500*/  FADD.FTZ R19, R22, R13 ;  /* 0x0000000d16137221 */ /* 0x004fe20000010000 */
[----:B------:R-:W-:Y:S01]  /*0510*/  FADD.FTZ R22, R15, -R17 ;  /* 0x800000110f167221 */ /* 0x000fe20000010000 */
[----:B------:R-:W2:Y:S01]  /*0520*/  MUFU.EX2 R10, R23 ;  /* 0x00000017000a7308 */ /* 0x000ea20000000800 */
[----:B0-----:R-:W-:Y:S01]  /*0530*/  FMUL.FTZ R21, R18, 1.4426950216293334961 ;  /* 0x3fb8aa3b12157820 */ /* 0x001fe20000410000 */
[----:B---3--:R-:W-:Y:S01]  /*0540*/  FADD.FTZ R19, R19, R20 ;  /* 0x0000001413137221 */ /* 0x008fe20000010000 */
[----:B------:R-:W-:-:S03]  /*0550*/  FMUL.FTZ R22, R22, 1.4426950216293334961 ;  /* 0x3fb8aa3b16167820 */ /* 0x000fc60000410000 */
[----:B----4-:R-:W-:Y:S02]  /*0560*/  FADD.FTZ R19, R19, R0 ;  /* 0x0000000013137221 */ /* 0x010fe40000010000 */
[----:B------:R-:W0:Y:S02]  /*0570*/  MUFU.EX2 R5, R5 ;  /* 0x0000000500057308 */ /* 0x000e240000000800 */
[----:B------:R-:W-:-:S04]  /*0580*/  FADD.FTZ R19, R19, R4 ;  /* 0x0000000413137221 */ /* 0x000fc80000010000 */
[----:B-1----:R-:W-:Y:S02]  /*0590*/  FADD.FTZ R19, R19, R8 ;  /* 0x0000000813137221 */ /* 0x002fe40000010000 */
[----:B------:R-:W1:Y:S02]  /*05a0*/  MUFU.EX2 R6, R6 ;  /* 0x0000000600067308 */ /* 0x000e640000000800 */
[----:B--2---:R-:W-:-:S06]  /*05b0*/  FADD.FTZ R18, R19, R10 ;  /* 0x0000000a13127221 */ /* 0x004fcc0000010000 */
[----:B------:R-:W2:Y:S01]  /*05c0*/  MUFU.EX2 R7, R7 ;  /* 0x0000000700077308 */ /* 0x000ea20000000800 */
[----:B0-----:R-:W-:Y:S01]  /*05d0*/  FADD.FTZ R19, R18, R5 ;  /* 0x0000000512137221 */ /* 0x001fe20000010000 */
[----:B------:R-:W-:-:S04]  /*05e0*/  FADD.FTZ R18, R16, -R17 ;  /* 0x8000001110127221 */ /* 0x000fc80000010000 */
[----:B------:R-:W-:Y:S02]  /*05f0*/  FMUL.FTZ R18, R18, 1.4426950216293334961 ;  /* 0x3fb8aa3b12127820 */ /* 0x000fe40000410000 */
[----:B------:R-:W0:Y:S01]  /*0600*/  MUFU.EX2 R9, R9 ;  /* 0x0000000900097308 */ /* 0x000e220000000800 */
[----:B-1----:R-:W-:-:S07]  /*0610*/  FADD.FTZ R16, R19, R6 ;  /* 0x0000000613107221 */ /* 0x002fce0000010000 */
[----:B------:R-:W1:Y:S01]  /*0620*/  MUFU.EX2 R14, R14 ;  /* 0x0000000e000e7308 */ /* 0x000e620000000800 */
[----:B--2---:R-:W-:-:S07]  /*0630*/  FADD.FTZ R16, R16, R7 ;  /* 0x0000000710107221 */ /* 0x004fce0000010000 */
[----:B------:R-:W2:Y:S01]  /*0640*/  MUFU.EX2 R15, R21 ;  /* 0x00000015000f7308 */ /* 0x000ea20000000800 */
[----:B0-----:R-:W-:-:S07]  /*0650*/  FADD.FTZ R19, R16, R9 ;  /* 0x0000000910137221 */ /* 0x001fce0000010000 */
[----:B------:R-:W0:Y:S01]  /*0660*/  MUFU.EX2 R17, R22 ;  /* 0x0000001600117308 */ /* 0x000e220000000800 */
[----:B-1----:R-:W-:-:S07]  /*0670*/  FADD.FTZ R16, R19, R14 ;  /* 0x0000000e13107221 */ /* 0x002fce0000010000 */
[----:B------:R-:W1:Y:S01]  /*0680*/  MUFU.EX2 R18, R18 ;  /* 0x0000001200127308 */ /* 0x000e620000000800 */
[----:B--2---:R-:W-:-:S04]  /*0690*/  FADD.FTZ R16, R16, R15 ;  /* 0x0000000f10107221 */ /* 0x004fc80000010000 */
[----:B0-----:R-:W-:Y:S02]  /*06a0*/  FADD.FTZ R19, R16, R17 ;  /* 0x0000001110137221 */ /* 0x001fe40000010000 */
[----:B------:R-:W0:Y:S02]  /*06b0*/  LDC R16, c[0x0][0x21c] ;  /* 0x00008700ff107b82 */ /* 0x000e240000000800 */
[----:B-1----:R-:W-:-:S04]  /*06c0*/  FADD.FTZ R19, R19, R18 ;  /* 0x0000001213137221 */ /* 0x002fc80000010000 */
[----:B------:R-:W-:-:S06]  /*06d0*/  FADD.FTZ R19, R19, 1.5999999902760464465e-07 ;  /* 0x342bcc7713137421 */ /* 0x000fcc0000010000 */
[----:B------:R-:W1:Y:S01]  /*06e0*/  MUFU.RCP R19, R19 ;  /* 0x0000001300137308 */ /* 0x000e620000001000 */
[----:B0-----:R-:W-:Y:S01]  /*06f0*/  ISETP.GT.AND P0, PT, R16, 0xf, PT ;  /* 0x0000000f1000780c */ /* 0x001fe20003f04270 */
[-C--:B-1----:R-:W-:Y:S01]  /*0700*/  FFMA.FTZ R20, R20, R19.reuse, 9.9999999392252902908e-09 ;  /* 0x322bcc7714147423 */ /* 0x082fe20000010013 */
        /* <DEDUP_REMOVED lines=17> */
[C---:B------:R-:W-:Y:S01]  /*0820*/  ISETP.NE.AND P0, PT, R16.reuse, 0xf, PT ;  /* 0x0000000f1000780c */ /* 0x040fe20003f05270 */
[----:B------:R-:W-:Y:S01]  /*0830*/  IMAD.MOV.U32 R19, RZ, RZ, 0x3f800000 ;  /* 0x3f800000ff137424 */ /* 0x000fe200078e00ff */
[----:B------:R-:W-:-:S11]  /*0840*/  IADD3 R16, -R16, 0x10, RZ ;  /* 0x0000001010107810 */ /* 0x000fd60007ffe1ff */
[----:B------:R-:W-:Y:S05]  /*0850*/  @!P0 BRA `(.L_x_30) ;  /* 0x0000001000388947 */ /* 0x000fea0003800000 */
[----:B------:R-:W-:Y:S01]  /*0860*/  LOP3.LUT R21, R16, 0x1, RZ, 0xc0, !PT ;  /* 0x0000000110157812 */ /* 0x000fe200078ec0ff */
[----:B------:R-:W-:-:S04]  /*0870*/  IMAD.MOV.U32 R19, RZ, RZ, 0x3f800000 ;  /* 0x3f800000ff137424 */ /* 0x000fc800078e00ff */
[----:B------:R-:W-:-:S07]  /*0880*/  IMAD.IADD R21, R16, 0x1, -R21 ;  /* 0x0000000110157824 */ /* 0x000fce00078e0a15 */
.L_x_31:
[----:B------:R-:W-:Y:S01]  /*0890*/  FSETP.GT.FTZ.AND P1, PT, R11, RZ, PT ;  /* 0x000000ff0b00720b */ /* 0x000fe20003f34000 */
[----:B------:R-:W-:Y:S01]  /*08a0*/  VIADD R21, R21, 0xfffffffe ;  /* 0xfffffffe15157836 */ /* 0x000fe20000000000 */
[C---:B------:R-:W-:Y:S02]  /*08b0*/  FSETP.GEU.FTZ.AND P0, PT, R11.reuse, 1, PT ;  /* 0x3f8000000b00780b */ /* 0x040fe40003f1e000 */
[----:B------:R-:W-:Y:S02]  /*08c0*/  FSETP.GT.FTZ.AND P2, PT, R12, RZ, PT ;  /* 0x000000ff0c00720b */ /* 0x000fe40003f54000 */
[----:B------:R-:W-:Y:S02]  /*08d0*/  PLOP3.LUT P1, PT, P1, P0, PT, 0x20, 0x0 ;  /* 0x000000000000781c */ /* 0x000fe40000f20470 */
[----:B------:R-:W-:Y:S02]  /*08e0*/  FSETP.GT.FTZ.AND P5, PT, R20, RZ, PT ;  /* 0x000000ff1400720b */ /* 0x000fe40003fb4000 */
[----:B------:R-:W-:-:S02]  /*08f0*/  FSEL R23, R11, 1, P1 ;  /* 0x3f8000000b177808 */ /* 0x000fc40000800000 */
[----:B------:R-:W-:Y:S02]  /*0900*/  FSETP.GT.FTZ.AND P4, PT, R0, RZ, PT ;  /* 0x000000ff0000720b */ /* 0x000fe40003f94000 */
[CC--:B------:R-:W-:Y:S02]  /*0910*/  FSETP.GEU.FTZ.AND P0, PT, R12.reuse, R23.reuse, PT ;  /* 0x000000170c00720b */ /* 0x0c0fe40003f1e000 */
[----:B------:R-:W-:Y:S02]  /*0920*/  SEL R24, RZ, 0xffffffff, P1 ;  /* 0xffffffffff187807 */ /* 0x000fe40000800000 */
[----:B------:R-:W-:Y:S02]  /*0930*/  PLOP3.LUT P2, PT, P2, P0, PT, 0x20, 0x0 ;  /* 0x000000000000781c */ /* 0x000fe40001740470 */
[----:B------:R-:W-:Y:S02]  /*0940*/  FSETP.GT.FTZ.AND P0, PT, R13, RZ, PT ;  /* 0x000000ff0d00720b */ /* 0x000fe40003f14000 */
[----:B------:R-:W-:-:S02]  /*0950*/  FSEL R22, R12, R23, P2 ;  /* 0x000000170c167208 */ /* 0x000fc40001000000 */
[----:B------:R-:W-:Y:S02]  /*0960*/  SEL R24, R24, 0x1, !P2 ;  /* 0x0000000118187807 */ /* 0x000fe40005000000 */
[----:B------:R-:W-:-:S04]  /*0970*/  FSETP.GEU.FTZ.AND P3, PT, R13, R22, PT ;  /* 0x000000160d00720b */ /* 0x000fc80003f7e000 */
[----:B------:R-:W-:-:S04]  /*0980*/  PLOP3.LUT P0, PT, P0, P3, PT, 0x20, 0x0 ;  /* 0x000000000000781c */ /* 0x000fc80000706470 */
        /* <DEDUP_REMOVED lines=55> */
[----:B------:R-:W-:-:S04]  /*0d00*/  FSEL R22, R15, R22, P0 ;  /* 0x000000160f167208 */ /* 0x000fc80000000000 */
[----:B------:R-:W-:-:S04]  /*0d10*/  FSETP.GEU.FTZ.AND P4, PT, R17, R22, PT ;  /* 0x000000161100720b */ /* 0x000fc80003f9e000 */
[----:B------:R-:W-:-:S04]  /*0d20*/  PLOP3.LUT P2, PT, P2, P4, PT, 0x20, 0x0 ;  /* 0x000000000000781c */ /* 0x000fc80001748470 */
[----:B------:R-:W-:Y:S02]  /*0d30*/  FSEL R23, R17, R22, P2 ;  /* 0x0000001611177208 */ /* 0x000fe40001000000 */
[----:B------:R-:W-:Y:S02]  /*0d40*/  SEL R22, R24, 0xd, !P0 ;  /* 0x0000000d18167807 */ /* 0x000fe40004000000 */
        /* <DEDUP_REMOVED lines=17> */
[----:B------:R-:W-:Y:S01]  /*0e60*/  FSETP.GT.FTZ.AND P5, PT, R12, RZ, PT ;  /* 0x000000ff0c00720b */ /* 0x000fe20003fb4000 */
[----:B------:R-:W-:Y:S01]  /*0e70*/  @P3 IMAD.MOV.U32 R22, RZ, RZ, R20 ;  /* 0x000000ffff163224 */ /* 0x000fe200078e0014 */
[----:B------:R-:W-:Y:S01]  /*0e80*/  PLOP3.LUT P1, PT, P1, P0, PT, 0x20, 0x0 ;  /* 0x000000000000781c */ /* 0x000fe20000f20470 */
[----:B------:R-:W-:Y:S01]  /*0e90*/  @P3 IMAD.MOV.U32 R20, RZ, RZ, RZ ;  /* 0x000000ffff143224 */ /* 0x000fe200078e00ff */
[----:B------:R-:W-:-:S02]  /*0ea0*/  FSETP.GT.FTZ.AND P4, PT, R13, RZ, PT ;  /* 0x000000ff0d00720b */ /* 0x000fc40003f94000 */
[----:B------:R-:W-:Y:S02]  /*0eb0*/  FSEL R25, R11, 1, P1 ;  /* 0x3f8000000b197808 */ /* 0x000fe40000800000 */
[----:B------:R-:W-:Y:S02]  /*0ec0*/  FSETP.GT.FTZ.AND P3, PT, R20, RZ, PT ;  /* 0x000000ff1400720b */ /* 0x000fe40003f74000 */
[----:B------:R-:W-:Y:S02]  /*0ed0*/  FSETP.GEU.FTZ.AND P0, PT, R12, R25, PT ;  /* 0x000000190c00720b */ /* 0x000fe40003f1e000 */
[----:B------:R-:W-:Y:S02]  /*0ee0*/  SEL R27, RZ, 0xffffffff, P1 ;  /* 0xffffffffff1b7807 */ /* 0x000fe40000800000 */
[----:B------:R-:W-:Y:S02]  /*0ef0*/  PLOP3.LUT P5, PT, P5, P0, PT, 0x20, 0x0 ;  /* 0x000000000000781c */ /* 0x000fe40002fa0470 */
[----:B------:R-:W-:-:S02]  /*0f00*/  ISETP.EQ.AND P0, PT, R23, 0x10, PT ;  /* 0x000000101700780c */ /* 0x000fc40003f02270 */
[----:B------:R-:W-:Y:S02]  /*0f10*/  FSEL R24, R12, R25, P5 ;  /* 0x000000190c187208 */ /* 0x000fe40002800000 */
[----:B------:R-:W-:Y:S02]  /*0f20*/  ISETP.EQ.AND P1, PT, R23, 0x24, PT ;  /* 0x000000241700780c */ /* 0x000fe40003f22270 */
[-C--:B------:R-:W-:Y:S02]  /*0f30*/  FSETP.GEU.FTZ.AND P2, PT, R13, R24.reuse, PT ;  /* 0x000000180d00720b */ /* 0x080fe40003f5e000 */
[----:B------:R-:W-:Y:S02]  /*0f40*/  SEL R27, R27, 0x1, !P5 ;  /* 0x000000011b1b7807 */ /* 0x000fe40006800000 */
[----:B------:R-:W-:Y:S02]  /*0f50*/  PLOP3.LUT P4, PT, P4, P2, PT, 0x20, 0x0 ;  /* 0x000000000000781c */ /* 0x000fe40002784470 */
[----:B------:R-:W-:Y:S01]  /*0f60*/  ISETP.EQ.AND P2, PT, R23, 0x14, PT ;  /* 0x000000141700780c */ /* 0x000fe20003f42270 */
[----:B------:R-:W-:Y:S01]  /*0f70*/  @P0 IMAD.MOV.U32 R22, RZ, RZ, R0 ;  /* 0x000000ffff160224 */ /* 0x000fe200078e0000 */
[----:B------:R-:W-:Y:S01]  /*0f80*/  FSEL R25, R13, R24, P4 ;  /* 0x000000180d197208 */ /* 0x000fe20002000000 */
[----:B------:R-:W-:Y:S01]  /*0f90*/  @P0 IMAD.MOV.U32 R0, RZ, RZ, RZ ;  /* 0x000000ffff000224 */ /* 0x000fe200078e00ff */
[----:B------:R-:W-:-:S02]  /*0fa0*/  ISETP.EQ.AND P0, PT, R23, 0x18, PT ;  /* 0x000000181700780c */ /* 0x000fc40003f02270 */
[----:B------:R-:W-:Y:S02]  /*0fb0*/  FSETP.GEU.FTZ.AND P6, PT, R20, R25, PT ;  /* 0x000000191400720b */ /* 0x000fe40003fde000 */
[----:B------:R-:W-:Y:S02]  /*0fc0*/  SEL R27, R27, 0x2, !P4 ;  /* 0x000000021b1b7807 */ /* 0x000fe40006000000 */
[----:B------:R-:W-:-:S03]  /*0fd0*/  PLOP3.LUT P3, PT, P3, P6, PT, 0x20, 0x0 ;  /* 0x000000000000781c */ /* 0x000fc60001f6c470 */
[----:B------:R-:W-:Y:S01]  /*0fe0*/  @P2 IMAD.MOV.U32 R22, RZ, RZ, R4 ;  /* 0x000000ffff162224 */ /* 0x000fe200078e0004 */
[----:B------:R-:W-:Y:S01]  /*0ff0*/  FSEL R25, R20, R25, P3 ;  /* 0x0000001914197208 */ /* 0x000fe20001800000 */
[----:B------:R-:W-:Y:S01]  /*1000*/  @P2 IMAD.MOV.U32 R4, RZ, RZ, RZ ;  /* 0x000000ffff042224 */ /* 0x000fe200078e00ff */
[C---:B------:R-:W-:Y:S01]  /*1010*/  FSETP.GT.FTZ.AND P2, PT, R0.reuse, RZ, PT ;  /* 0x000000ff0000720b */ /* 0x040fe20003f54000 */
[----:B------:R-:W-:Y:S01]  /*1020*/  @P0 IMAD.MOV.U32 R22, RZ, RZ, R8 ;  /* 0x000000ffff160224 */ /* 0x000fe200078e0008 */
[----:B------:R-:W-:Y:S01]  /*1030*/  FSETP.GEU.FTZ.AND P6, PT, R0, R25, PT ;  /* 0x000000190000720b */ /* 0x000fe20003fde000 */
[----:B------:R-:W-:Y:S01]  /*1040*/  @P0 IMAD.MOV.U32 R8, RZ, RZ, RZ ;  /* 0x000000ffff080224 */ /* 0x000fe200078e00ff */
[----:B------:R-:W-:Y:S02]  /*1050*/  FSETP.GT.FTZ.AND P0, PT, R4, RZ, PT ;  /* 0x000000ff0400720b */ /* 0x000fe40003f14000 */
[----:B------:R-:W-:Y:S02]  /*1060*/  PLOP3.LUT P2, PT, P2, P6, PT, 0x20, 0x0 ;  /* 0x000000000000781c */ /* 0x000fe4000174c470 */
[----:B------:R-:W-:-:S02]  /*1070*/  SEL R27, R27, 0x3, !P3 ;  /* 0x000000031b1b7807 */ /* 0x000fc40005800000 */
[----:B------:R-:W-:Y:S02]  /*1080*/  FSEL R25, R0, R25, P2 ;  /* 0x0000001900197208 */ /* 0x000fe40001000000 */
[----:B------:R-:W-:Y:S02]  /*1090*/  SEL R27, R27, 0x4, !P2 ;  /* 0x000000041b1b7807 */ /* 0x000fe40005000000 */
[----:B------:R-:W-:-:S04]  /*10a0*/  FSETP.GEU.FTZ.AND P6, PT, R4, R25, PT ;  /* 0x000000190400720b */ /* 0x000fc80003fde000 */
[----:B------:R-:W-:Y:S02]  /*10b0*/  PLOP3.LUT P6, PT, P0, P6, PT, 0x20, 0x0 ;  /* 0x000000000000781c */ /* 0x000fe400007cc470 */
[----:B------:R-:W-:Y:S02]  /*10c0*/  ISETP.EQ.AND P0, PT, R23, 0x1c, PT ;  /* 0x0000001c1700780c */ /* 0x000fe40003f02270 */
[----:B------:R-:W-:Y:S02]  /*10d0*/  FSEL R25, R4, R25, P6 ;  /* 0x0000001904197208 */ /* 0x000fe40003000000 */
[----:B------:R-:W-:Y:S02]  /*10e0*/  P2R R24, PR, RZ, 0x40 ;  /* 0x00000040ff187803 */ /* 0x000fe40000000000 */
[----:B------:R-:W-:-:S07]  /*10f0*/  FSETP.GEU.FTZ.AND P6, PT, R8, R25, PT ;  /* 0x000000190800720b */ /* 0x000fce0003fde000 */
[----:B------:R-:W-:Y:S02]  /*1100*/  @P0 IMAD.MOV.U32 R22, RZ, RZ, R10 ;  /* 0x000000ffff160224 */ /* 0x000fe400078e000a */
[----:B------:R-:W-:Y:S01]  /*1110*/  @P0 IMAD.MOV.U32 R10, RZ, RZ, RZ ;  /* 0x000000ffff0a0224 */ /* 0x000fe200078e00ff */
[----:B------:R-:W-:-:S04]  /*1120*/  FSETP.GT.FTZ.AND P0, PT, R8, RZ, PT ;  /* 0x000000ff0800720b */ /* 0x000fc80003f14000 */
[----:B------:R-:W-:Y:S02]  /*1130*/  PLOP3.LUT P6, PT, P0, P6, PT, 0x20, 0x0 ;  /* 0x000000000000781c */ /* 0x000fe400007cc470 */
[----:B------:R-:W-:Y:S02]  /*1140*/  ISETP.EQ.AND P0, PT, R23, 0x20, PT ;  /* 0x000000201700780c */ /* 0x000fe40003f02270 */
[----:B------:R-:W-:Y:S02]  /*1150*/  FSEL R25, R8, R25, P6 ;  /* 0x0000001908197208 */ /* 0x000fe40003000000 */
[----:B------:R-:W-:Y:S02]  /*1160*/  P2R R28, PR, RZ, 0x40 ;  /* 0x00000040ff1c7803 */ /* 0x000fe40000000000 */
[----:B------:R-:W-:-:S07]  /*1170*/  FSETP.GEU.FTZ.AND P6, PT, R10, R25, PT ;  /* 0x000000190a00720b */ /* 0x000fce0003fde000 */
[----:B------:R-:W-:Y:S02]  /*1180*/  @P0 IMAD.MOV.U32 R22, RZ, RZ, R5 ;  /* 0x000000ffff160224 */ /* 0x000fe400078e0005 */
[----:B------:R-:W-:Y:S01]  /*1190*/  @P0 IMAD.MOV.U32 R5, RZ, RZ, RZ ;  /* 0x000000ffff050224 */ /* 0x000fe200078e00ff */
[----:B------:R-:W-:Y:S01]  /*11a0*/  FSETP.GT.FTZ.AND P0, PT, R10, RZ, PT ;  /* 0x000000ff0a00720b */ /* 0x000fe20003f14000 */
[----:B------:R-:W-:Y:S02]  /*11b0*/  @P1 IMAD.MOV.U32 R22, RZ, RZ, R6 ;  /* 0x000000ffff161224 */ /* 0x000fe400078e0006 */
[----:B------:R-:W-:Y:S01]  /*11c0*/  @P1 IMAD.MOV.U32 R6, RZ, RZ, RZ ;  /* 0x000000ffff061224 */ /* 0x000fe200078e00ff */
[----:B------:R-:W-:Y:S02]  /*11d0*/  PLOP3.LUT P0, PT, P0, P6, PT, 0x20, 0x0 ;  /* 0x000000000000781c */ /* 0x000fe4000070c470 */
[----:B------:R-:W-:Y:S02]  /*11e0*/  ISETP.NE.AND P6, PT, R24, RZ, PT ;  /* 0x000000ff1800720c */ /* 0x000fe40003fc5270 */
[----:B------:R-:W-:-:S02]  /*11f0*/  FSEL R24, R10, R25, P0 ;  /* 0x000000190a187208 */ /* 0x000fc40000000000 */
[C---:B------:R-:W-:Y:S02]  /*1200*/  FSETP.GT.FTZ.AND P1, PT, R5.reuse, RZ, PT ;  /* 0x000000ff0500720b */ /* 0x040fe40003f34000 */
[-C--:B------:R-:W-:Y:S02]  /*1210*/  FSETP.GEU.FTZ.AND P5, PT, R5, R24.reuse, PT ;  /* 0x000000180500720b */ /* 0x080fe40003fbe000 */
[----:B------:R-:W-:Y:S02]  /*1220*/  SEL R27, R27, 0x5, !P6 ;  /* 0x000000051b1b7807 */ /* 0x000fe40007000000 */
[----:B------:R-:W-:Y:S02]  /*1230*/  PLOP3.LUT P1, PT, P1, P5, PT, 0x20, 0x0 ;  /* 0x000000000000781c */ /* 0x000fe40000f2a470 */
[----:B------:R-:W-:Y:S02]  /*1240*/  ISETP.EQ.AND P5, PT, R23, 0x28, PT ;  /* 0x000000281700780c */ /* 0x000fe40003fa2270 */
[----:B------:R-:W-:-:S02]  /*1250*/  FSEL R25, R5, R24, P1 ;  /* 0x0000001805197208 */ /* 0x000fc40000800000 */
[----:B------:R-:W-:Y:S02]  /*1260*/  P2R R26, PR, RZ, 0x1 ;  /* 0x00000001ff1a7803 */ /* 0x000fe40000000000 */
[----:B------:R-:W-:Y:S02]  /*1270*/  FSETP.GEU.FTZ.AND P4, PT, R6, R25, PT ;  /* 0x000000190600720b */ /* 0x000fe40003f9e000 */
[----:B------:R-:W-:-:S05]  /*1280*/  ISETP.NE.AND P0, PT, R28, RZ, PT ;  /* 0x000000ff1c00720c */ /* 0x000fca0003f05270 */
[----:B------:R-:W-:Y:S02]  /*1290*/  @P5 IMAD.MOV.U32 R22, RZ, RZ, R7 ;  /* 0x000000ffff165224 */ /* 0x000fe400078e0007 */
[----:B------:R-:W-:Y:S01]  /*12a0*/  @P5 IMAD.MOV.U32 R7, RZ, RZ, RZ ;  /* 0x000000ffff075224 */ /* 0x000fe200078e00ff */
[----:B------:R-:W-:-:S04]  /*12b0*/  FSETP.GT.FTZ.AND P5, PT, R6, RZ, PT ;  /* 0x000000ff0600720b */ /* 0x000fc80003fb4000 */
[----:B------:R-:W-:Y:S02]  /*12c0*/  PLOP3.LUT P5, PT, P5, P4, PT, 0x20, 0x0 ;  /* 0x000000000000781c */ /* 0x000fe40002fa8470 */
[----:B------:R-:W-:Y:S02]  /*12d0*/  ISETP.EQ.AND P4, PT, R23, 0x2c, PT ;  /* 0x0000002c1700780c */ /* 0x000fe40003f82270 */
[----:B------:R-:W-:Y:S02]  /*12e0*/  FSEL R24, R6, R25, P5 ;  /* 0x0000001906187208 */ /* 0x000fe40002800000 */
[----:B------:R-:W-:-:S09]  /*12f0*/  FSETP.GT.FTZ.AND P3, PT, R7, RZ, PT ;  /* 0x000000ff0700720b */ /* 0x000fd20003f74000 */
[----:B------:R-:W-:Y:S02]  /*1300*/  @P4 IMAD.MOV.U32 R22, RZ, RZ, R9 ;  /* 0x000000ffff164224 */ /* 0x000fe400078e0009 */
[----:B------:R-:W-:Y:S01]  /*1310*/  @P4 IMAD.MOV.U32 R9, RZ, RZ, RZ ;  /* 0x000000ffff094224 */ /* 0x000fe200078e00ff */
[----:B------:R-:W-:-:S04]  /*1320*/  FSETP.GEU.FTZ.AND P4, PT, R7, R24, PT ;  /* 0x000000180700720b */ /* 0x000fc80003f9e000 */
[----:B------:R-:W-:Y:S02]  /*1330*/  PLOP3.LUT P3, PT, P3, P4, PT, 0x20, 0x0 ;  /* 0x000000000000781c */ /* 0x000fe40001f68470 */
[----:B------:R-:W-:Y:S02]  /*1340*/  ISETP.EQ.AND P4, PT, R23, 0x30, PT ;  /* 0x000000301700780c */ /* 0x000fe40003f82270 */
[----:B------:R-:W-:-:S04]  /*1350*/  FSEL R24, R7, R24, P3 ;  /* 0x0000001807187208 */ /* 0x000fc80001800000 */
[----:B------:R-:W-:-:S07]  /*1360*/  FSETP.GEU.FTZ.AND P2, PT, R9, R24, PT ;  /* 0x000000180900720b */ /* 0x000fce0003f5e000 */
[----:B------:R-:W-:Y:S02]  /*1370*/  @P4 IMAD.MOV.U32 R22, RZ, RZ, R14 ;  /* 0x000000ffff164224 */ /* 0x000fe400078e000e */
[----:B------:R-:W-:Y:S01]  /*1380*/  @P4 IMAD.MOV.U32 R14, RZ, RZ, RZ ;  /* 0x000000ffff0e4224 */ /* 0x000fe200078e00ff */
[----:B------:R-:W-:-:S04]  /*1390*/  FSETP.GT.FTZ.AND P4, PT, R9, RZ, PT ;  /* 0x000000ff0900720b */ /* 0x000fc80003f94000 */
        /* <DEDUP_REMOVED lines=9> */
[----:B------:R-:W-:Y:S02]  /*1430*/  FSEL R24, R14, R25, P2 ;  /* 0x000000190e187208 */ /* 0x000fe40001000000 */
[----:B------:R-:W-:Y:S02]  /*1440*/  SEL R25, R27, 0x6, !P0 ;  /* 0x000000061b197807 */ /* 0x000fe40004000000 */
[----:B------:R-:W-:-:S07]  /*1450*/  FSETP.GT.FTZ.AND P0, PT, R15, RZ, PT ;  /* 0x000000ff0f00720b */ /* 0x000fce0003f14000 */
[----:B------:R-:W-:Y:S02]  /*1460*/  @P6 IMAD.MOV.U32 R22, RZ, RZ, R17 ;  /* 0x000000ffff166224 */ /* 0x000fe400078e0011 */
[----:B------:R-:W-:Y:S01]  /*1470*/  @P6 IMAD.MOV.U32 R17, RZ, RZ, RZ ;  /* 0x000000ffff116224 */ /* 0x000fe200078e00ff */
[----:B------:R-:W-:-:S04]  /*1480*/  FSETP.GEU.FTZ.AND P6, PT, R15, R24, PT ;  /* 0x000000180f00720b */ /* 0x000fc80003fde000 */
[----:B------:R-:W-:Y:S02]  /*1490*/  PLOP3.LUT P6, PT, P0, P6, PT, 0x20, 0x0 ;  /* 0x000000000000781c */ /* 0x000fe400007cc470 */
[----:B------:R-:W-:Y:S02]  /*14a0*/  ISETP.NE.AND P0, PT, R26, RZ, PT ;  /* 0x000000ff1a00720c */ /* 0x000fe40003f05270 */
[----:B------:R-:W-:Y:S02]  /*14b0*/  FSEL R24, R15, R24, P6 ;  /* 0x000000180f187208 */ /* 0x000fe40003000000 */
[----:B------:R-:W-:Y:S02]  /*14c0*/  SEL R25, R25, 0x7, !P0 ;  /* 0x0000000719197807 */ /* 0x000fe40004000000 */
[----:B------:R-:W-:Y:S02]  /*14d0*/  ISETP.EQ.AND P0, PT, R23, 0x3c, PT ;  /* 0x0000003c1700780c */ /* 0x000fe40003f02270 */
[----:B------:R-:W-:-:S02]  /*14e0*/  SEL R25, R25, 0x8, !P1 ;  /* 0x0000000819197807 */ /* 0x000fc40004800000 */
[----:B------:R-:W-:Y:S02]  /*14f0*/  FSETP.GT.FTZ.AND P1, PT, R17, RZ, PT ;  /* 0x000000ff1100720b */ /* 0x000fe40003f34000 */
[----:B------:R-:W-:-:S04]  /*1500*/  SEL R25, R25, 0x9, !P5 ;  /* 0x0000000919197807 */ /* 0x000fc80006800000 */
[----:B------:R-:W-:Y:S02]  /*1510*/  SEL R25, R25, 0xa, !P3 ;  /* 0x0000000a19197807 */ /* 0x000fe40005800000 */
[-C--:B------:R-:W-:Y:S01]  /*1520*/  FSETP.GEU.FTZ.AND P3, PT, R17, R24.reuse, PT ;  /* 0x000000181100720b */ /* 0x080fe20003f7e000 */
[----:B------:R-:W-:Y:S01]  /*1530*/  @P0 IMAD.MOV.U32 R22, RZ, RZ, R18 ;  /* 0x000000ffff160224 */ /* 0x000fe200078e0012 */
[----:B------:R-:W-:Y:S01]  /*1540*/  SEL R25, R25, 0xb, !P4 ;  /* 0x0000000b19197807 */ /* 0x000fe20006000000 */
[----:B------:R-:W-:Y:S01]  /*1550*/  @P0 IMAD.MOV.U32 R18, RZ, RZ, RZ ;  /* 0x000000ffff120224 */ /* 0x000fe200078e00ff */
[----:B------:R-:W-:Y:S01]  /*1560*/  PLOP3.LUT P1, PT, P1, P3, PT, 0x20, 0x0 ;  /* 0x000000000000781c */ /* 0x000fe20000f26470 */
[----:B------:R-:W-:Y:S01]  /*1570*/  FADD.FTZ R19, R19, -R22 ;  /* 0x8000001613137221 */ /* 0x000fe20000010000 */
[----:B------:R-:W-:Y:S02]  /*1580*/  SEL R25, R25, 0xc, !P2 ;  /* 0x0000000c19197807 */ /* 0x000fe40005000000 */
[----:B------:R-:W-:-:S02]  /*1590*/  FSEL R23, R17, R24, P1 ;  /* 0x0000001811177208 */ /* 0x000fc40000800000 */
[C---:B------:R-:W-:Y:S02]  /*15a0*/  FSETP.GT.FTZ.AND P0, PT, R18.reuse, RZ, PT ;  /* 0x000000ff1200720b */ /* 0x040fe40003f14000 */
        /* <DEDUP_REMOVED lines=14> */
[----:B------:R-:W-:Y:S02]  /*1690*/  @P2 IMAD.MOV.U32 R24, RZ, RZ, R12 ;  /* 0x000000ffff182224 */ /* 0x000fe400078e000c */
[----:B------:R-:W-:Y:S01]  /*16a0*/  @P3 IMAD.MOV.U32 R11, RZ, RZ, RZ ;  /* 0x000000ffff0b3224 */ /* 0x000fe200078e00ff */
[C---:B------:R-:W-:Y:S01]  /*16b0*/  ISETP.EQ.AND P3, PT, R23.reuse, 0x1c, PT ;  /* 0x0000001c1700780c */ /* 0x040fe20003f62270 */
[----:B------:R-:W-:Y:S01]  /*16c0*/  @P2 IMAD.MOV.U32 R12, RZ, RZ, RZ ;  /* 0x000000ffff0c2224 */ /* 0x000fe200078e00ff */
[C---:B------:R-:W-:Y:S01]  /*16d0*/  ISETP.EQ.AND P2, PT, R23.reuse, 0x20, PT ;  /* 0x000000201700780c */ /* 0x040fe20003f42270 */
[----:B------:R-:W-:Y:S02]  /*16e0*/  @P1 IMAD.MOV.U32 R24, RZ, RZ, R13 ;  /* 0x000000ffff181224 */ /* 0x000fe400078e000d */
[----:B------:R-:W-:Y:S01]  /*16f0*/  @P1 IMAD.MOV.U32 R13, RZ, RZ, RZ ;  /* 0x000000ffff0d1224 */ /* 0x000fe200078e00ff */
[----:B------:R-:W-:Y:S01]  /*1700*/  ISETP.EQ.AND P1, PT, R23, 0x24, PT ;  /* 0x000000241700780c */ /* 0x000fe20003f22270 */
[----:B------:R-:W-:-:S02]  /*1710*/  @P0 IMAD.MOV.U32 R24, RZ, RZ, R20 ;  /* 0x000000ffff180224 */ /* 0x000fc400078e0014 */
[----:B------:R-:W-:Y:S02]  /*1720*/  @P4 IMAD.MOV.U32 R24, RZ, RZ, R0 ;  /* 0x000000ffff184224 */ /* 0x000fe400078e0000 */
[----:B------:R-:W-:Y:S01]  /*1730*/  @P0 IMAD.MOV.U32 R20, RZ, RZ, RZ ;  /* 0x000000ffff140224 */ /* 0x000fe200078e00ff */
[C---:B------:R-:W-:Y:S01]  /*1740*/  ISETP.EQ.AND P0, PT, R23.reuse, 0x28, PT ;  /* 0x000000281700780c */ /* 0x040fe20003f02270 */
[----:B------:R-:W-:Y:S02]  /*1750*/  @P6 IMAD.MOV.U32 R24, RZ, RZ, R4 ;  /* 0x000000ffff186224 */ /* 0x000fe400078e0004 */
[----:B------:R-:W-:Y:S01]  /*1760*/  @P4 IMAD.MOV.U32 R0, RZ, RZ, RZ ;  /* 0x000000ffff004224 */ /* 0x000fe200078e00ff */
[C---:B------:R-:W-:Y:S01]  /*1770*/  ISETP.EQ.AND P4, PT, R23.reuse, 0x2c, PT ;  /* 0x0000002c1700780c */ /* 0x040fe20003f82270 */
[----:B------:R-:W-:Y:S02]  /*1780*/  @P5 IMAD.MOV.U32 R24, RZ, RZ, R8 ;  /* 0x000000ffff185224 */ /* 0x000fe400078e0008 */
[----:B------:R-:W-:Y:S01]  /*1790*/  @P6 IMAD.MOV.U32 R4, RZ, RZ, RZ ;  /* 0x000000ffff046224 */ /* 0x000fe200078e00ff */
[----:B------:R-:W-:Y:S01]  /*17a0*/  ISETP.EQ.AND P6, PT, R23, 0x30, PT ;  /* 0x000000301700780c */ /* 0x000fe20003fc2270 */
[----:B------:R-:W-:-:S02]  /*17b0*/  @P3 IMAD.MOV.U32 R24, RZ, RZ, R10 ;  /* 0x000000ffff183224 */ /* 0x000fc400078e000a */
[----:B------:R-:W-:Y:S01]  /*17c0*/  @P5 IMAD.MOV.U32 R8, RZ, RZ, RZ ;  /* 0x000000ffff085224 */ /* 0x000fe200078e00ff */
[C---:B------:R-:W-:Y:S01]  /*17d0*/  ISETP.EQ.AND P5, PT, R23.reuse, 0x34, PT ;  /* 0x000000341700780c */ /* 0x040fe20003fa2270 */
[----:B------:R-:W-:Y:S02]  /*17e0*/  @P2 IMAD.MOV.U32 R24, RZ, RZ, R5 ;  /* 0x000000ffff182224 */ /* 0x000fe400078e0005 */
[----:B------:R-:W-:Y:S01]  /*17f0*/  @P3 IMAD.MOV.U32 R10, RZ, RZ, RZ ;  /* 0x000000ffff0a3224 */ /* 0x000fe200078e00ff */
[C---:B------:R-:W-:Y:S01]  /*1800*/  ISETP.EQ.AND P3, PT, R23.reuse, 0x38, PT ;  /* 0x000000381700780c */ /* 0x040fe20003f62270 */
[----:B------:R-:W-:Y:S01]  /*1810*/  @P2 IMAD.MOV.U32 R5, RZ, RZ, RZ ;  /* 0x000000ffff052224 */ /* 0x000fe200078e00ff */
[----:B------:R-:W-:Y:S01]  /*1820*/  ISETP.EQ.AND P2, PT, R23, 0x3c, PT ;  /* 0x0000003c1700780c */ /* 0x000fe20003f42270 */
[----:B------:R-:W-:Y:S02]  /*1830*/  @P1 IMAD.MOV.U32 R24, RZ, RZ, R6 ;  /* 0x000000ffff181224 */ /* 0x000fe400078e0006 */
[----:B------:R-:W-:Y:S01]  /*1840*/  @P1 IMAD.MOV.U32 R6, RZ, RZ, RZ ;  /* 0x000000ffff061224 */ /* 0x000fe200078e00ff */
[----:B------:R-:W-:Y:S01]  /*1850*/  ISETP.NE.AND P1, PT, R21, RZ, PT ;  /* 0x000000ff1500720c */ /* 0x000fe20003f25270 */
[----:B------:R-:W-:-:S02]  /*1860*/  @P0 IMAD.MOV.U32 R24, RZ, RZ, R7 ;  /* 0x000000ffff180224 */ /* 0x000fc400078e0007 */
[----:B------:R-:W-:Y:S02]  /*1870*/  @P4 IMAD.MOV.U32 R24, RZ, RZ, R9 ;  /* 0x000000ffff184224 */ /* 0x000fe400078e0009 */
[----:B------:R-:W-:Y:S02]  /*1880*/  @P6 IMAD.MOV.U32 R24, RZ, RZ, R14 ;  /* 0x000000ffff186224 */ /* 0x000fe400078e000e */
[----:B------:R-:W-:Y:S02]  /*1890*/  @P5 IMAD.MOV.U32 R24, RZ, RZ, R15 ;  /* 0x000000ffff185224 */ /* 0x000fe400078e000f */
[----:B------:R-:W-:Y:S02]  /*18a0*/  @P3 IMAD.MOV.U32 R24, RZ, RZ, R17 ;  /* 0x000000ffff183224 */ /* 0x000fe400078e0011 */
[----:B------:R-:W-:Y:S02]  /*18b0*/  @P2 IMAD.MOV.U32 R24, RZ, RZ, R18 ;  /* 0x000000ffff182224 */ /* 0x000fe400078e0012 */
[----:B------:R-:W-:-:S02]  /*18c0*/  @P0 IMAD.MOV.U32 R7, RZ, RZ, RZ ;  /* 0x000000ffff070224 */ /* 0x000fc400078e00ff */
[----:B------:R-:W-:Y:S01]  /*18d0*/  FADD.FTZ R19, R19, -R24 ;  /* 0x8000001813137221 */ /* 0x000fe20000010000 */
[----:B------:R-:W-:Y:S02]  /*18e0*/  @P4 IMAD.MOV.U32 R9, RZ, RZ, RZ ;  /* 0x000000ffff094224 */ /* 0x000fe400078e00ff */
[----:B------:R-:W-:Y:S02]  /*18f0*/  @P6 IMAD.MOV.U32 R14, RZ, RZ, RZ ;  /* 0x000000ffff0e6224 */ /* 0x000fe400078e00ff */
[----:B------:R-:W-:Y:S02]  /*1900*/  @P5 IMAD.MOV.U32 R15, RZ, RZ, RZ ;  /* 0x000000ffff0f5224 */ /* 0x000fe400078e00ff */
[----:B------:R-:W-:Y:S02]  /*1910*/  @P3 IMAD.MOV.U32 R17, RZ, RZ, RZ ;  /* 0x000000ffff113224 */ /* 0x000fe400078e00ff */
[----:B------:R-:W-:Y:S01]  /*1920*/  @P2 IMAD.MOV.U32 R18, RZ, RZ, RZ ;  /* 0x000000ffff122224 */ /* 0x000fe200078e00ff */
[----:B------:R-:W-:Y:S06]  /*1930*/  @P1 BRA `(.L_x_31) ;  /* 0xffffffec00d41947 */ /* 0x000fec000383ffff */
.L_x_30:
[----:B------:R-:W-:-:S13]  /*1940*/  LOP3.LUT P0, RZ, R16, 0x1, RZ, 0xc0, !PT ;  /* 0x0000000110ff7812 */ /* 0x000fda000780c0ff */
[----:B------:R-:W-:Y:S05]  /*1950*/  @!P0 BRA `(.L_x_29) ;  /* 0x0000000800048947 */ /* 0x000fea0003800000 */
[C---:B------:R-:W-:Y:S02]  /*1960*/  FSETP.GT.FTZ.AND P1, PT, R11.reuse, RZ, PT ;  /* 0x000000ff0b00720b */ /* 0x040fe40003f34000 */
        /* <DEDUP_REMOVED lines=91> */
[----:B------:R-:W-:Y:S01]  /*1f20*/  ISETP.EQ.AND P1, PT, R21, 0x20, PT ;  /* 0x000000201500780c */ /* 0x000fe20003f22270 */
[----:B------:R-:W-:Y:S02]  /*1f30*/  @P0 IMAD.MOV.U32 R16, RZ, RZ, R13 ;  /* 0x000000ffff100224 */ /* 0x000fe400078e000d */
[----:B------:R-:W-:-:S02]  /*1f40*/  @P4 IMAD.MOV.U32 R16, RZ, RZ, R20 ;  /* 0x000000ffff104224 */ /* 0x000fc400078e0014 */
        /* <DEDUP_REMOVED lines=16> */
[C---:B------:R-:W-:Y:S01]  /*2050*/  ISETP.EQ.AND P2, PT, R21.reuse, 0x38, PT ;  /* 0x000000381500780c */ /* 0x040fe20003f42270 */
[----:B------:R-:W-:Y:S01]  /*2060*/  @P1 IMAD.MOV.U32 R5, RZ, RZ, RZ ;  /* 0x000000ffff051224 */ /* 0x000fe200078e00ff */
[----:B------:R-:W-:Y:S01]  /*2070*/  ISETP.EQ.AND P1, PT, R21, 0x3c, PT ;  /* 0x0000003c1500780c */ /* 0x000fe20003f22270 */
[----:B------:R-:W-:-:S02]  /*2080*/  @P0 IMAD.MOV.U32 R16, RZ, RZ, R6 ;  /* 0x000000ffff100224 */ /* 0x000fc400078e0006 */
[----:B------:R-:W-:Y:S02]  /*2090*/  @P4 IMAD.MOV.U32 R16, RZ, RZ, R7 ;  /* 0x000000ffff104224 */ /* 0x000fe400078e0007 */
[----:B------:R-:W-:Y:S02]  /*20a0*/  @P6 IMAD.MOV.U32 R16, RZ, RZ, R9 ;  /* 0x000000ffff106224 */ /* 0x000fe400078e0009 */
[----:B------:R-:W-:Y:S02]  /*20b0*/  @P5 IMAD.MOV.U32 R16, RZ, RZ, R14 ;  /* 0x000000ffff105224 */ /* 0x000fe400078e000e */
[----:B------:R-:W-:Y:S02]  /*20c0*/  @P3 IMAD.MOV.U32 R16, RZ, RZ, R15 ;  /* 0x000000ffff103224 */ /* 0x000fe400078e000f */
[----:B------:R-:W-:Y:S02]  /*20d0*/  @P2 IMAD.MOV.U32 R16, RZ, RZ, R17 ;  /* 0x000000ffff102224 */ /* 0x000fe400078e0011 */
[----:B------:R-:W-:-:S02]  /*20e0*/  @P1 IMAD.MOV.U32 R16, RZ, RZ, R18 ;  /* 0x000000ffff101224 */ /* 0x000fc400078e0012 */
[----:B------:R-:W-:Y:S02]  /*20f0*/  @P0 IMAD.MOV.U32 R6, RZ, RZ, RZ ;  /* 0x000000ffff060224 */ /* 0x000fe400078e00ff */
[----:B------:R-:W-:Y:S01]  /*2100*/  FADD.FTZ R19, R19, -R16 ;  /* 0x8000001013137221 */ /* 0x000fe20000010000 */
[----:B------:R-:W-:Y:S02]  /*2110*/  @P4 IMAD.MOV.U32 R7, RZ, RZ, RZ ;  /* 0x000000ffff074224 */ /* 0x000fe400078e00ff */
[----:B------:R-:W-:Y:S02]  /*2120*/  @P6 IMAD.MOV.U32 R9, RZ, RZ, RZ ;  /* 0x000000ffff096224 */ /* 0x000fe400078e00ff */
[----:B------:R-:W-:Y:S02]  /*2130*/  @P5 IMAD.MOV.U32 R14, RZ, RZ, RZ ;  /* 0x000000ffff0e5224 */ /* 0x000fe400078e00ff */
[----:B------:R-:W-:Y:S02]  /*2140*/  @P3 IMAD.MOV.U32 R15, RZ, RZ, RZ ;  /* 0x000000ffff0f3224 */ /* 0x000fe400078e00ff */
[----:B------:R-:W-:-:S02]  /*2150*/  @P2 IMAD.MOV.U32 R17, RZ, RZ, RZ ;  /* 0x000000ffff112224 */ /* 0x000fc400078e00ff */
[----:B------:R-:W-:-:S07]  /*2160*/  @P1 IMAD.MOV.U32 R18, RZ, RZ, RZ ;  /* 0x000000ffff121224 */ /* 0x000fce00078e00ff */
.L_x_29:
        /* <DEDUP_REMOVED lines=21> */
[----:B------:R-:W-:Y:S02]  /*22c0*/  F2FP.F16.F32.PACK_AB R5, R20, R13 ;  /* 0x0000000d1405723e */ /* 0x000fe400000000ff */
[----:B------:R-:W-:Y:S02]  /*22d0*/  F2FP.F16.F32.PACK_AB R11, R18, R17 ;  /* 0x00000011120b723e */ /* 0x000fe400000000ff */
[----:B------:R-:W-:Y:S01]  /*22e0*/  F2FP.F16.F32.PACK_AB R10, R15, R14 ;  /* 0x0000000e0f0a723e */ /* 0x000fe200000000ff */
[----:B------:R-:W-:Y:S01]  /*22f0*/  STG.E.128 desc[UR4][R2.64], R4 ;  /* 0x0000000402007986 */ /* 0x000fe2000c101d04 */
[----:B------:R-:W-:-:S02]  /*2300*/  F2FP.F16.F32.PACK_AB R9, R9, R0 ;  /* 0x000000000909723e */ /* 0x000fc400000000ff */
[----:B------:R-:W-:-:S05]  /*2310*/  F2FP.F16.F32.PACK_AB R8, R8, R21 ;  /* 0x000000150808723e */ /* 0x000fca00000000ff */
[----:B------:R-:W-:Y:S01]  /*2320*/  STG.E.128 desc[UR4][R2.64+0x10], R8 ;  /* 0x0000100802007986 */ /* 0x000fe2000c101d04 */
[----:B------:R-:W-:Y:S05]  /*2330*/  EXIT ;  /* 0x000000000000794d */ /* 0x000fea0003800000 */
.L_x_32:
        /* <DEDUP_REMOVED lines=12> */
.L_x_52:


//--------------------- .nv.shared.reserved.0     --------------------------
	.section	.nv.shared.reserved.0,"aw",@nobits
	.weak		__nv_reservedSMEM_offset_0_alias
	.size		__nv_reservedSMEM_offset_0_alias, 0, 0
	.other		__nv_reservedSMEM_offset_0_alias,@"STO_CUDA_RESERVED_SHARED STV_DEFAULT"
__nv_reservedSMEM_offset_0_alias:
	.zero		0


//--------------------- .nv.global                --------------------------
	.section	.nv.global,"aw",@nobits
.nv.global:
	.type		_ZN38_INTERNAL_68092960_8_q_mlp_cu_e1fad2114cuda3std3__48in_placeE,@object
	.size		_ZN38_INTERNAL_68092960_8_q_mlp_cu_e1fad2114cuda3std3__48in_placeE,(_ZN38_INTERNAL_68092960_8_q_mlp_cu_e1fad2114cuda3std6ranges3__45__cpo8distanceE - _ZN38_INTERNAL_68092960_8_q_mlp_cu_e1fad2114cuda3std3__48in_placeE)
_ZN38_INTERNAL_68092960_8_q_mlp_cu_e1fad2114cuda3std3__48in_placeE:
	.zero		1
	.type		_ZN38_INTERNAL_68092960_8_q_mlp_cu_e1fad2114cuda3std6ranges3__45__cpo8distanceE,@object
	.size		_ZN38_INTERNAL_68092960_8_q_mlp_cu_e1fad2114cuda3std6ranges3__45__cpo8distanceE,(_ZN38_INTERNAL_68092960_8_q_mlp_cu_e1fad2114cuda3std3__45__cpo6cbeginE - _ZN38_INTERNAL_68092960_8_q_mlp_cu_e1fad2114cuda3std6ranges3__45__cpo8distanceE)
_ZN38_INTERNAL_68092960_8_q_mlp_cu_e1fad2114cuda3std6ranges3__45__cpo8distanceE:
	.zero		1
	.type		_ZN38_INTERNAL_68092960_8_q_mlp_cu_e1fad2114cuda3std3__45__cpo6cbeginE,@object
	.size		_ZN38_INTERNAL_68092960_8_q_mlp_cu_e1fad2114cuda3std3__45__cpo6cbeginE,(_ZN38_INTERNAL_68092960_8_q_mlp_cu_e1fad2114cuda3std6ranges3__45__cpo7advanceE - _ZN38_INTERNAL_68092960_8_q_mlp_cu_e1fad2114cuda3std3__45__cpo6cbeginE)
_ZN38_INTERNAL_68092960_8_q_mlp_cu_e1fad2114cuda3std3__45__cpo6cbeginE:
	.zero		1
	.type		_ZN38_INTERNAL_68092960_8_q_mlp_cu_e1fad2114cuda3std6ranges3__45__cpo7advanceE,@object
	.size		_ZN38_INTERNAL_68092960_8_q_mlp_cu_e1fad2114cuda3std6ranges3__45__cpo7advanceE,(_ZN38_INTERNAL_68092960_8_q_mlp_cu_e1fad2114cuda3std3__45__cpo7crbeginE - _ZN38_INTERNAL_68092960_8_q_mlp_cu_e1fad2114cuda3std6ranges3__45__cpo7advanceE)
_ZN38_INTERNAL_68092960_8_q_mlp_cu_e1fad2114cuda3std6ranges3__45__cpo7advanceE:
	.zero		1
	.type		_ZN38_INTERNAL_68092960_8_q_mlp_cu_e1fad2114cuda3std3__45__cpo7crbeginE,@object
	.size		_ZN38_INTERNAL_68092960_8_q_mlp_cu_e1fad2114cuda3std3__45__cpo7crbeginE,(_ZN38_INTERNAL_68092960_8_q_mlp_cu_e1fad2114cuda3std6ranges3__45__cpo4dataE - _ZN38_INTERNAL_68092960_8_q_mlp_cu_e1fad2114cuda3std3__45__cpo7crbeginE)
_ZN38_INTERNAL_68092960_8_q_mlp_cu_e1fad2114cuda3std3__45__cpo7crbeginE:
	.zero		1
	.type		_ZN38_INTERNAL_68092960_8_q_mlp_cu_e1fad2114cuda3std6ranges3__45__cpo4dataE,@object
	.size		_ZN38_INTERNAL_68092960_8_q_mlp_cu_e1fad2114cuda3std6ranges3__45__cpo4dataE,(_ZN38_INTERNAL_68092960_8_q_mlp_cu_e1fad2114cuda3std6ranges3__45__cpo5beginE - _ZN38_INTERNAL_68092960_8_q_mlp_cu_e1fad2114cuda3std6ranges3__45__cpo4dataE)
_ZN38_INTERNAL_68092960_8_q_mlp_cu_e1fad2114cuda3std6ranges3__45__cpo4dataE:
	.zero		1
	.type		_ZN38_INTERNAL_68092960_8_q_mlp_cu_e1fad2114cuda3std6ranges3__45__cpo5beginE,@object
	.size		_ZN38_INTERNAL_68092960_8_q_mlp_cu_e1fad2114cuda3std6ranges3__45__cpo5beginE,(_ZN38_INTERNAL_68092960_8_q_mlp_cu_e1fad2114cuda3std3__440_GLOBAL__N__68092960_8_q_mlp_cu_e1fad2116ignoreE - _ZN38_INTERNAL_68092960_8_q_mlp_cu_e1fad2114cuda3std6ranges3__45__cpo5beginE)
_ZN38_INTERNAL_68092960_8_q_mlp_cu_e1fad2114cuda3std6ranges3__45__cpo5beginE:
	.zero		1
	.type		_ZN38_INTERNAL_68092960_8_q_mlp_cu_e1fad2114cuda3std3__440_GLOBAL__N__68092960_8_q_mlp_cu_e1fad2116ignoreE,@object
	.size		_ZN38_INTERNAL_68092960_8_q_mlp_cu_e1fad2114cuda3std3__440_GLOBAL__N__68092960_8_q_mlp_cu_e1fad2116ignoreE,(_ZN38_INTERNAL_68092960_8_q_mlp_cu_e1fad2114cuda3std6ranges3__45__cpo4sizeE - _ZN38_INTERNAL_68092960_8_q_mlp_cu_e1fad2114cuda3std3__440_GLOBAL__N__68092960_8_q_mlp_cu_e1fad2116ignoreE)
_ZN38_INTERNAL_68092960_8_q_mlp_cu_e1fad2114cuda3std3__440_GLOBAL__N__68092960_8_q_mlp_cu_e1fad2116ignoreE:
	.zero		1
	.type		_ZN38_INTERNAL_68092960_8_q_mlp_cu_e1fad2114cuda3std6ranges3__45__cpo4sizeE,@object
	.size		_ZN38_INTERNAL_68092960_8_q_mlp_cu_e1fad2114cuda3std6ranges3__45__cpo4sizeE,(_ZN38_INTERNAL_68092960_8_q_mlp_cu_e1fad2114cuda3std3__45__cpo5beginE - _ZN38_INTERNAL_68092960_8_q_mlp_cu_e1fad2114cuda3std6ranges3__45__cpo4sizeE)
_ZN38_INTERNAL_68092960_8_q_mlp_cu_e1fad2114cuda3std6ranges3__45__cpo4sizeE:
	.zero		1
	.type		_ZN38_INTERNAL_68092960_8_q_mlp_cu_e1fad2114cuda3std3__45__cpo5beginE,@object
	.size		_ZN38_INTERNAL_68092960_8_q_mlp_cu_e1fad2114cuda3std3__45__cpo5beginE,(_ZN38_INTERNAL_68092960_8_q_mlp_cu_e1fad2114cuda3std6ranges3__45__cpo6cbeginE - _ZN38_INTERNAL_68092960_8_q_mlp_cu_e1fad2114cuda3std3__45__cpo5beginE)
_ZN38_INTERNAL_68092960_8_q_mlp_cu_e1fad2114cuda3std3__45__cpo5beginE:
	.zero		1
	.type		_ZN38_INTERNAL_68092960_8_q_mlp_cu_e1fad2114cuda3std6ranges3__45__cpo6cbeginE,@object
	.size		_ZN38_INTERNAL_68092960_8_q_mlp_cu_e1fad2114cuda3std6ranges3__45__cpo6cbeginE,(_ZN38_INTERNAL_68092960_8_q_mlp_cu_e1fad2114cuda3std3__45__cpo6rbeginE - _ZN38_INTERNAL_68092960_8_q_mlp_cu_e1fad2114cuda3std6ranges3__45__cpo6cbeginE)
_ZN38_INTERNAL_68092960_8_q_mlp_cu_e1fad2114cuda3std6ranges3__45__cpo6cbeginE:
	.zero		1
	.type		_ZN38_INTERNAL_68092960_8_q_mlp_cu_e1fad2114cuda3std3__45__cpo6rbeginE,@object
	.size		_ZN38_INTERNAL_68092960_8_q_mlp_cu_e1fad2114cuda3std3__45__cpo6rbeginE,(_ZN38_INTERNAL_68092960_8_q_mlp_cu_e1fad2114cuda3std6ranges3__45__cpo4nextE - _ZN38_INTERNAL_68092960_8_q_mlp_cu_e1fad2114cuda3std3__45__cpo6rbeginE)
_ZN38_INTERNAL_68092960_8_q_mlp_cu_e1fad2114cuda3std3__45__cpo6rbeginE:
	.zero		1
	.type		_ZN38_INTERNAL_68092960_8_q_mlp_cu_e1fad2114cuda3std6ranges3__45__cpo4nextE,@object
	.size		_ZN38_INTERNAL_68092960_8_q_mlp_cu_e1fad2114cuda3std6ranges3__45__cpo4nextE,(_ZN38_INTERNAL_68092960_8_q_mlp_cu_e1fad2114cuda3std6ranges3__45__cpo4swapE - _ZN38_INTERNAL_68092960_8_q_mlp_cu_e1fad2114cuda3std6ranges3__45__cpo4nextE)
_ZN38_INTERNAL_68092960_8_q_mlp_cu_e1fad2114cuda3std6ranges3__45__cpo4nextE:
	.zero		1
	.type		_ZN38_INTERNAL_68092960_8_q_mlp_cu_e1fad2114cuda3std6ranges3__45__cpo4swapE,@object
	.size		_ZN38_INTERNAL_68092960_8_q_mlp_cu_e1fad2114cuda3std6ranges3__45__cpo4swapE,(_ZN38_INTERNAL_68092960_8_q_mlp_cu_e1fad2114cuda3std3__420unreachable_sentinelE - _ZN38_INTERNAL_68092960_8_q_mlp_cu_e1fad2114cuda3std6ranges3__45__cpo4swapE)
_ZN38_INTERNAL_68092960_8_q_mlp_cu_e1fad2114cuda3std6ranges3__45__cpo4swapE:
	.zero		1
	.type		_ZN38_INTERNAL_68092960_8_q_mlp_cu_e1fad2114cuda3std3__420unreachable_sentinelE,@object
	.size		_ZN38_INTERNAL_68092960_8_q_mlp_cu_e1fad2114cuda3std3__420unreachable_sentinelE,(_ZN38_INTERNAL_68092960_8_q_mlp_cu_e1fad2116thrust23THRUST_300001_SM_900_NS6system6detail10sequential3seqE - _ZN38_INTERNAL_68092960_8_q_mlp_cu_e1fad2114cuda3std3__420unreachable_sentinelE)
_ZN38_INTERNAL_68092960_8_q_mlp_cu_e1fad2114cuda3std3__420unreachable_sentinelE:
	.zero		1
	.type		_ZN38_INTERNAL_68092960_8_q_mlp_cu_e1fad2116thrust23THRUST_300001_SM_900_NS6system6detail10sequential3seqE,@object
	.size		_ZN38_INTERNAL_68092960_8_q_mlp_cu_e1fad2116thrust23THRUST_300001_SM_900_NS6system6detail10sequential3seqE,(_ZN38_INTERNAL_68092960_8_q_mlp_cu_e1fad2114cuda3std3__45__cpo4cendE - _ZN38_INTERNAL_68092960_8_q_mlp_cu_e1fad2116thrust23THRUST_300001_SM_900_NS6system6detail10sequential3seqE)
_ZN38_INTERNAL_68092960_8_q_mlp_cu_e1fad2116thrust23THRUST_300001_SM_900_NS6system6detail10sequential3seqE:
	.zero		1
	.type		_ZN38_INTERNAL_68092960_8_q_mlp_cu_e1fad2114cuda3std3__45__cpo4cendE,@object
	.size		_ZN38_INTERNAL_68092960_8_q_mlp_cu_e1fad2114cuda3std3__45__cpo4cendE,(_ZN38_INTERNAL_68092960_8_q_mlp_cu_e1fad2114cuda3std6ranges3__45__cpo9iter_swapE - _ZN38_INTERNAL_68092960_8_q_mlp_cu_e1fad2114cuda3std3__45__cpo4cendE)
_ZN38_INTERNAL_68092960_8_q_mlp_cu_e1fad2114cuda3std3__45__cpo4cendE:
	.zero		1
	.type		_ZN38_INTERNAL_68092960_8_q_mlp_cu_e1fad2114cuda3std6ranges3__45__cpo9iter_swapE,@object
	.size		_ZN38_INTERNAL_68092960_8_q_mlp_cu_e1fad2114cuda3std6ranges3__45__cpo9iter_swapE,(_ZN38_INTERNAL_68092960_8_q_mlp_cu_e1fad2114cuda3std3__45__cpo5crendE - _ZN38_INTERNAL_68092960_8_q_mlp_cu_e1fad2114cuda3std6ranges3__45__cpo9iter_swapE)
_ZN38_INTERNAL_68092960_8_q_mlp_cu_e1fad2114cuda3std6ranges3__45__cpo9iter_swapE:
	.zero		1
	.type		_ZN38_INTERNAL_68092960_8_q_mlp_cu_e1fad2114cuda3std3__45__cpo5crendE,@object
	.size		_ZN38_INTERNAL_68092960_8_q_mlp_cu_e1fad2114cuda3std3__45__cpo5crendE,(_ZN38_INTERNAL_68092960_8_q_mlp_cu_e1fad2114cuda3std6ranges3__45__cpo5cdataE - _ZN38_INTERNAL_68092960_8_q_mlp_cu_e1fad2114cuda3std3__45__cpo5crendE)
_ZN38_INTERNAL_68092960_8_q_mlp_cu_e1fad2114cuda3std3__45__cpo5crendE:
	.zero		1
	.type		_ZN38_INTERNAL_68092960_8_q_mlp_cu_e1fad2114cuda3std6ranges3__45__cpo5cdataE,@object
	.size		_ZN38_INTERNAL_68092960_8_q_mlp_cu_e1fad2114cuda3std6ranges3__45__cpo5cdataE,(_ZN38_INTERNAL_68092960_8_q_mlp_cu_e1fad2114cuda3std6ranges3__45__cpo3endE - _ZN38_INTERNAL_68092960_8_q_mlp_cu_e1fad2114cuda3std6ranges3__45__cpo5cdataE)
_ZN38_INTERNAL_68092960_8_q_mlp_cu_e1fad2114cuda3std6ranges3__45__cpo5cdataE:
	.zero		1
	.type		_ZN38_INTERNAL_68092960_8_q_mlp_cu_e1fad2114cuda3std6ranges3__45__cpo3endE,@object
	.size		_ZN38_INTERNAL_68092960_8_q_mlp_cu_e1fad2114cuda3std6ranges3__45__cpo3endE,(_ZN38_INTERNAL_68092960_8_q_mlp_cu_e1fad2114cuda3std3__419piecewise_constructE - _ZN38_INTERNAL_68092960_8_q_mlp_cu_e1fad2114cuda3std6ranges3__45__cpo3endE)
_ZN38_INTERNAL_68092960_8_q_mlp_cu_e1fad2114cuda3std6ranges3__45__cpo3endE:
	.zero		1
	.type		_ZN38_INTERNAL_68092960_8_q_mlp_cu_e1fad2114cuda3std3__419piecewise_constructE,@object
	.size		_ZN38_INTERNAL_68092960_8_q_mlp_cu_e1fad2114cuda3std3__419piecewise_constructE,(_ZN38_INTERNAL_68092960_8_q_mlp_cu_e1fad2114cuda3std6ranges3__45__cpo5ssizeE - _ZN38_INTERNAL_68092960_8_q_mlp_cu_e1fad2114cuda3std3__419piecewise_constructE)
_ZN38_INTERNAL_68092960_8_q_mlp_cu_e1fad2114cuda3std3__419piecewise_constructE:
	.zero		1
	.type		_ZN38_INTERNAL_68092960_8_q_mlp_cu_e1fad2114cuda3std6ranges3__45__cpo5ssizeE,@object
	.size		_ZN38_INTERNAL_68092960_8_q_mlp_cu_e1fad2114cuda3std6ranges3__45__cpo5ssizeE,(_ZN38_INTERNAL_68092960_8_q_mlp_cu_e1fad2114cuda3std3__45__cpo3endE - _ZN38_INTERNAL_68092960_8_q_mlp_cu_e1fad2114cuda3std6ranges3__45__cpo5ssizeE)
_ZN38_INTERNAL_68092960_8_q_mlp_cu_e1fad2114cuda3std6ranges3__45__cpo5ssizeE:
	.zero		1
	.type		_ZN38_INTERNAL_68092960_8_q_mlp_cu_e1fad2114cuda3std3__45__cpo3endE,@object
	.size		_ZN38_INTERNAL_68092960_8_q_mlp_cu_e1fad2114cuda3std3__45__cpo3endE,(_ZN38_INTERNAL_68092960_8_q_mlp_cu_e1fad2114cuda3std6ranges3__45__cpo4cendE - _ZN38_INTERNAL_68092960_8_q_mlp_cu_e1fad2114cuda3std3__45__cpo3endE)
_ZN38_INTERNAL_68092960_8_q_mlp_cu_e1fad2114cuda3std3__45__cpo3endE:
	.zero		1
	.type		_ZN38_INTERNAL_68092960_8_q_mlp_cu_e1fad2114cuda3std6ranges3__45__cpo4cendE,@object
	.size		_ZN38_INTERNAL_68092960_8_q_mlp_cu_e1fad2114cuda3std6ranges3__45__cpo4cendE,(_ZN38_INTERNAL_68092960_8_q_mlp_cu_e1fad2114cuda3std3__45__cpo4rendE - _ZN38_INTERNAL_68092960_8_q_mlp_cu_e1fad2114cuda3std6ranges3__45__cpo4cendE)
_ZN38_INTERNAL_68092960_8_q_mlp_cu_e1fad2114cuda3std6ranges3__45__cpo4cendE:
	.zero		1
	.type		_ZN38_INTERNAL_68092960_8_q_mlp_cu_e1fad2114cuda3std3__45__cpo4rendE,@object
	.size		_ZN38_INTERNAL_68092960_8_q_mlp_cu_e1fad2114cuda3std3__45__cpo4rendE,(_ZN38_INTERNAL_68092960_8_q_mlp_cu_e1fad2114cuda3std6ranges3__45__cpo4prevE - _ZN38_INTERNAL_68092960_8_q_mlp_cu_e1fad2114cuda3std3__45__cpo4rendE)
_ZN38_INTERNAL_68092960_8_q_mlp_cu_e1fad2114cuda3std3__45__cpo4rendE:
	.zero		1
	.type		_ZN38_INTERNAL_68092960_8_q_mlp_cu_e1fad2114cuda3std6ranges3__45__cpo4prevE,@object
	.size		_ZN38_INTERNAL_68092960_8_q_mlp_cu_e1fad2114cuda3std6ranges3__45__cpo4prevE,(_ZN38_INTERNAL_68092960_8_q_mlp_cu_e1fad2114cuda3std6ranges3__45__cpo9iter_moveE - _ZN38_INTERNAL_68092960_8_q_mlp_cu_e1fad2114cuda3std6ranges3__45__cpo4prevE)
_ZN38_INTERNAL_68092960_8_q_mlp_cu_e1fad2114cuda3std6ranges3__45__cpo4prevE:
	.zero		1
	.type		_ZN38_INTERNAL_68092960_8_q_mlp_cu_e1fad2114cuda3std6ranges3__45__cpo9iter_moveE,@object
	.size		_ZN38_INTERNAL_68092960_8_q_mlp_cu_e1fad2114cuda3std6ranges3__45__cpo9iter_moveE,(.L_13 - _ZN38_INTERNAL_68092960_8_q_mlp_cu_e1fad2114cuda3std6ranges3__45__cpo9iter_moveE)
_ZN38_INTERNAL_68092960_8_q_mlp_cu_e1fad2114cuda3std6ranges3__45__cpo9iter_moveE:
	.zero		1
.L_13:


//--------------------- .nv.constant0._Z10act_kernelILb0ELb1ELb0EEvP6__halfiiPKS0_i --------------------------
	.section	.nv.constant0._Z10act_kernelILb0ELb1ELb0EEvP6__halfiiPKS0_i,"a",@progbits
	.sectionflags	@""
	.align	4
.nv.constant0._Z10act_kernelILb0ELb1ELb0EEvP6__halfiiPKS0_i:
	.zero		556


//--------------------- .nv.constant0._Z10act_kernelILb0ELb0ELb0EEvP6__halfiiPKS0_i --------------------------
	.section	.nv.constant0._Z10act_kernelILb0ELb0ELb0EEvP6__halfiiPKS0_i,"a",@progbits
	.sectionflags	@""
	.align	4
.nv.constant0._Z10act_kernelILb0ELb0ELb0EEvP6__halfiiPKS0_i:
	.zero		556


//--------------------- .nv.constant0._Z10act_kernelILb1ELb1ELb0EEvP6__halfiiPKS0_i --------------------------
	.section	.nv.constant0._Z10act_kernelILb1ELb1ELb0EEvP6__halfiiPKS0_i,"a",@progbits
	.sectionflags	@""
	.align	4
.nv.constant0._Z10act_kernelILb1ELb1ELb0EEvP6__halfiiPKS0_i:
	.zero		556


//--------------------- .nv.constant0._Z10act_kernelILb1ELb0ELb0EEvP6__halfiiPKS0_i --------------------------
	.section	.nv.constant0._Z10act_kernelILb1ELb0ELb0EEvP6__halfiiPKS0_i,"a",@progbits
	.sectionflags	@""
	.align	4
.nv.constant0._Z10act_kernelILb1ELb0ELb0EEvP6__halfiiPKS0_i:
	.zero		556


//--------------------- .nv.constant0._Z10act_kernelILb0ELb1ELb1EEvP6__halfiiPKS0_i --------------------------
	.section	.nv.constant0._Z10act_kernelILb0ELb1ELb1EEvP6__halfiiPKS0_i,"a",@progbits
	.sectionflags	@""
	.align	4
.nv.constant0._Z10act_kernelILb0ELb1ELb1EEvP6__halfiiPKS0_i:
	.zero		556


//--------------------- .nv.constant0._Z10act_kernelILb0ELb0ELb1EEvP6__halfiiPKS0_i --------------------------
	.section	.nv.constant0._Z10act_kernelILb0ELb0ELb1EEvP6__halfiiPKS0_i,"a",@progbits
	.sectionflags	@""
	.align	4
.nv.constant0._Z10act_kernelILb0ELb0ELb1EEvP6__halfiiPKS0_i:
	.zero		556


//--------------------- .nv.constant0._Z10act_kernelILb1ELb1ELb1EEvP6__halfiiPKS0_i --------------------------
	.section	.nv.constant0._Z10act_kernelILb1ELb1ELb1EEvP6__halfiiPKS0_i,"a",@progbits
	.sectionflags	@""
	.align	4
.nv.constant0._Z10act_kernelILb1ELb1ELb1EEvP6__halfiiPKS0_i:
	.zero		556


//--------------------- .nv.constant0._Z10act_kernelILb1ELb0ELb1EEvP6__halfiiPKS0_i --------------------------
	.section	.nv.constant0._Z10act_kernelILb1ELb0ELb1EEvP6__halfiiPKS0_i,"a",@progbits
	.sectionflags	@""
	.align	4
.nv.constant0._Z10act_kernelILb1ELb0ELb1EEvP6__halfiiPKS0_i:
	.zero		556


//--------------------- .nv.constant0._Z14act_mul_kernelILb0ELb1ELb0EEvP6__halfPKS0_iiS3_i --------------------------
	.section	.nv.constant0._Z14act_mul_kernelILb0ELb1ELb0EEvP6__halfPKS0_iiS3_i,"a",@progbits
	.sectionflags	@""
	.align	4
.nv.constant0._Z14act_mul_kernelILb0ELb1ELb0EEvP6__halfPKS0_iiS3_i:
	.zero		564


//--------------------- .nv.constant0._Z14act_mul_kernelILb0ELb0ELb0EEvP6__halfPKS0_iiS3_i --------------------------
	.section	.nv.constant0._Z14act_mul_kernelILb0ELb0ELb0EEvP6__halfPKS0_iiS3_i,"a",@progbits
	.sectionflags	@""
	.align	4
.nv.constant0._Z14act_mul_kernelILb0ELb0ELb0EEvP6__halfPKS0_iiS3_i:
	.zero		564


//--------------------- .nv.constant0._Z14act_mul_kernelILb1ELb1ELb0EEvP6__halfPKS0_iiS3_i --------------------------
	.section	.nv.constant0._Z14act_mul_kernelILb1ELb1ELb0EEvP6__halfPKS0_iiS3_i,"a",@progbits
	.sectionflags	@""
	.align	4
.nv.constant0._Z14act_mul_kernelILb1ELb1ELb0EEvP6__halfPKS0_iiS3_i:
	.zero		564


//--------------------- .nv.constant0._Z14act_mul_kernelILb1ELb0ELb0EEvP6__halfPKS0_iiS3_i --------------------------
	.section	.nv.constant0._Z14act_mul_kernelILb1ELb0ELb0EEvP6__halfPKS0_iiS3_i,"a",@progbits
	.sectionflags	@""
	.align	4
.nv.constant0._Z14act_mul_kernelILb1ELb0ELb0EEvP6__halfPKS0_iiS3_i:
	.zero		564


//--------------------- .nv.constant0._Z14act_mul_kernelILb0ELb1ELb1EEvP6__halfPKS0_iiS3_i --------------------------
	.section	.nv.constant0._Z14act_mul_kernelILb0ELb1ELb1EEvP6__halfPKS0_iiS3_i,"a",@progbits
	.sectionflags	@""
	.align	4
.nv.constant0._Z14act_mul_kernelILb0ELb1ELb1EEvP6__halfPKS0_iiS3_i:
	.zero		564


//--------------------- .nv.constant0._Z14act_mul_kernelILb0ELb0ELb1EEvP6__halfPKS0_iiS3_i --------------------------
	.section	.nv.constant0._Z14act_mul_kernelILb0ELb0ELb1EEvP6__halfPKS0_iiS3_i,"a",@progbits
	.sectionflags	@""
	.align	4
.nv.constant0._Z14act_mul_kernelILb0ELb0ELb1EEvP6__halfPKS0_iiS3_i:
	.zero		564


//--------------------- .nv.constant0._Z14act_mul_kernelILb1ELb1ELb1EEvP6__halfPKS0_iiS3_i --------------------------
	.section	.nv.constant0._Z14act_mul_kernelILb1ELb1ELb1EEvP6__halfPKS0_iiS3_i,"a",@progbits
	.sectionflags	@""
	.align	4
.nv.constant0._Z14act_mul_kernelILb1ELb1ELb1EEvP6__halfPKS0_iiS3_i:
	.zero		564


//--------------------- .nv.constant0._Z14act_mul_kernelILb1ELb0ELb1EEvP6__halfPKS0_iiS3_i --------------------------
	.section	.nv.constant0._Z14act_mul_kernelILb1ELb0ELb1EEvP6__halfPKS0_iiS3_i,"a",@progbits
	.sectionflags	@""
	.align	4
.nv.constant0._Z14act_mul_kernelILb1ELb0ELb1EEvP6__halfPKS0_iiS3_i:
	.zero		564


//--------------------- .nv.constant0._Z27softmax128_topk_norm_kernelP6__halfii --------------------------
	.section	.nv.constant0._Z27softmax128_topk_norm_kernelP6__halfii,"a",@progbits
	.sectionflags	@""
	.align	4
.nv.constant0._Z27softmax128_topk_norm_kernelP6__halfii:
	.zero		544


//--------------------- .nv.constant0._Z25softmax4_topk_norm_kernelP6__halfii --------------------------
	.section	.nv.constant0._Z25softmax4_topk_norm_kernelP6__halfii,"a",@progbits
	.sectionflags	@""
	.align	4
.nv.constant0._Z25softmax4_topk_norm_kernelP6__halfii:
	.zero		544


//--------------------- .nv.constant0._Z25softmax8_topk_norm_kernelP6__halfii --------------------------
	.section	.nv.constant0._Z25softmax8_topk_norm_kernelP6__halfii,"a",@progbits
	.sectionflags	@""
	.align	4
.nv.constant0._Z25softmax8_topk_norm_kernelP6__halfii:
	.zero		544


//--------------------- .nv.constant0._Z26softmax16_topk_norm_kernelP6__halfii --------------------------
	.section	.nv.constant0._Z26softmax16_topk_norm_kernelP6__halfii,"a",@progbits
	.sectionflags	@""
	.align	4
.nv.constant0._Z26softmax16_topk_norm_kernelP6__halfii:
	.zero		544


//--------------------- SYMBOLS --------------------------

	.type		.nv.reservedSmem.offset0,@object
	.size		.nv.reservedSmem.offset0,0x4
